	.target	sm_90a

	.elftype	@"ET_EXEC"


//--------------------- .note.nv.tkinfo           --------------------------
	.section	.note.nv.tkinfo,"",@"SHT_NOTE"
	.sectionflags	@"SHF_NOTE_NV_TKINFO"
	.tkinfo
        /*0018*/ 	.word	0x00000002
        /*0030*/ 	.string	""
        /*0030*/ 	.string	"ptxas"
        /*0030*/ 	.string	"Cuda compilation tools, release 13.0, V13.0.88"
        /*0030*/ 	.string	"Build cuda_13.0.r13.0/compiler.36424714_0"
        /*0030*/ 	.string	"-arch sm_90a -m 64 "



//--------------------- .note.nv.cuinfo           --------------------------
	.section	.note.nv.cuinfo,"",@"SHT_NOTE"
	.sectionflags	@"SHF_NOTE_NV_CUINFO"
        /*0018*/ 	.short	0x0002
        /*001a*/ 	.short	0x005a
        /*001c*/ 	.short	0x0082
	.zero		2


//--------------------- .nv.info                  --------------------------
	.section	.nv.info,"",@"SHT_CUDA_INFO"
	.align	4


	//----- nvinfo : EIATTR_REGCOUNT
	.align		4
        /*0000*/ 	.byte	0x04, 0x2f
        /*0002*/ 	.short	(.L_29 - .L_28)
	.align		4
.L_28:
        /*0004*/ 	.word	index@(_Z14shuffle_kernelPjiiiiiiii)
        /*0008*/ 	.word	0x0000001e


	//----- nvinfo : EIATTR_FRAME_SIZE
	.align		4
.L_29:
        /*000c*/ 	.byte	0x04, 0x11
        /*000e*/ 	.short	(.L_31 - .L_30)
	.align		4
.L_30:
        /*0010*/ 	.word	index@(_Z14shuffle_kernelPjiiiiiiii)
        /*0014*/ 	.word	0x00000000


	//----- nvinfo : EIATTR_REGCOUNT
	.align		4
.L_31:
        /*0018*/ 	.byte	0x04, 0x2f
        /*001a*/ 	.short	(.L_33 - .L_32)
	.align		4
.L_32:
        /*001c*/ 	.word	index@(_Z23reconstruct_gptq_kernelPKjPKtS0_PK6__halfiiiiPS3_i)
        /*0020*/ 	.word	0x00000038


	//----- nvinfo : EIATTR_FRAME_SIZE
	.align		4
.L_33:
        /*0024*/ 	.byte	0x04, 0x11
        /*0026*/ 	.short	(.L_35 - .L_34)
	.align		4
.L_34:
        /*0028*/ 	.word	index@(_Z23reconstruct_gptq_kernelPKjPKtS0_PK6__halfiiiiPS3_i)
        /*002c*/ 	.word	0x00000000


	//----- nvinfo : EIATTR_REGCOUNT
	.align		4
.L_35:
        /*0030*/ 	.byte	0x04, 0x2f
        /*0032*/ 	.short	(.L_37 - .L_36)
	.align		4
.L_36:
        /*0034*/ 	.word	index@(_Z18reconstruct_kernelPKjPKtS0_PK6__halfS2_iiiPS3_iiiiii)
        /*0038*/ 	.word	0x00000022


	//----- nvinfo : EIATTR_FRAME_SIZE
	.align		4
.L_37:
        /*003c*/ 	.byte	0x04, 0x11
        /*003e*/ 	.short	(.L_39 - .L_38)
	.align		4
.L_38:
        /*0040*/ 	.word	index@(_Z18reconstruct_kernelPKjPKtS0_PK6__halfS2_iiiPS3_iiiiii)
        /*0044*/ 	.word	0x00000000


	//----- nvinfo : EIATTR_REGCOUNT
	.align		4
.L_39:
        /*0048*/ 	.byte	0x04, 0x2f
        /*004a*/ 	.short	(.L_41 - .L_40)
	.align		4
.L_40:
        /*004c*/ 	.word	index@(_Z22make_sequential_kernelPKjPjPKtii)
        /*0050*/ 	.word	0x0000001e


	//----- nvinfo : EIATTR_FRAME_SIZE
	.align		4
.L_41:
        /*0054*/ 	.byte	0x04, 0x11
        /*0056*/ 	.short	(.L_43 - .L_42)
	.align		4
.L_42:
        /*0058*/ 	.word	index@(_Z22make_sequential_kernelPKjPjPKtii)
        /*005c*/ 	.word	0x00000000


	//----- nvinfo : EIATTR_MIN_STACK_SIZE
	.align		4
.L_43:
        /*0060*/ 	.byte	0x04, 0x12
        /*0062*/ 	.short	(.L_45 - .L_44)
	.align		4
.L_44:
        /*0064*/ 	.word	index@(_Z22make_sequential_kernelPKjPjPKtii)
        /*0068*/ 	.word	0x00000000


	//----- nvinfo : EIATTR_MIN_STACK_SIZE
	.align		4
.L_45:
        /*006c*/ 	.byte	0x04, 0x12
        /*006e*/ 	.short	(.L_47 - .L_46)
	.align		4
.L_46:
        /*0070*/ 	.word	index@(_Z18reconstruct_kernelPKjPKtS0_PK6__halfS2_iiiPS3_iiiiii)
        /*0074*/ 	.word	0x00000000


	//----- nvinfo : EIATTR_MIN_STACK_SIZE
	.align		4
.L_47:
        /*0078*/ 	.byte	0x04, 0x12
        /*007a*/ 	.short	(.L_49 - .L_48)
	.align		4
.L_48:
        /*007c*/ 	.word	index@(_Z23reconstruct_gptq_kernelPKjPKtS0_PK6__halfiiiiPS3_i)
        /*0080*/ 	.word	0x00000000


	//----- nvinfo : EIATTR_MIN_STACK_SIZE
	.align		4
.L_49:
        /*0084*/ 	.byte	0x04, 0x12
        /*0086*/ 	.short	(.L_51 - .L_50)
	.align		4
.L_50:
        /*0088*/ 	.word	index@(_Z14shuffle_kernelPjiiiiiiii)
        /*008c*/ 	.word	0x00000000
.L_51:


//--------------------- .nv.compat                --------------------------
	.section	.nv.compat,"",@"SHT_CUDA_COMPAT_INFO"
	.align	4
        /*0000*/ 	.byte	0x02, 0x09, 0x01, 0x00, 0x02, 0x02, 0x01, 0x00, 0x02, 0x05, 0x05, 0x00, 0x03, 0x07, 0x01, 0x01
        /*0010*/ 	.byte	0x02, 0x03, 0x00, 0x00, 0x02, 0x06, 0x01, 0x00, 0x04, 0x0b, 0x08, 0x00, 0x00, 0x00, 0x00, 0x00
        /*0020*/ 	.byte	0x00, 0x00, 0x00, 0x00


//--------------------- .nv.info._Z22make_sequential_kernelPKjPjPKtii --------------------------
	.section	.nv.info._Z22make_sequential_kernelPKjPjPKtii,"",@"SHT_CUDA_INFO"
	.sectionflags	@""
	.align	4


	//----- nvinfo : EIATTR_CUDA_API_VERSION
	.align		4
        /*0000*/ 	.byte	0x04, 0x37
        /*0002*/ 	.short	(.L_53 - .L_52)
.L_52:
        /*0004*/ 	.word	0x00000082


	//----- nvinfo : EIATTR_KPARAM_INFO
	.align		4
.L_53:
        /*0008*/ 	.byte	0x04, 0x17
        /*000a*/ 	.short	(.L_55 - .L_54)
.L_54:
        /*000c*/ 	.word	0x00000000
        /*0010*/ 	.short	0x0004
        /*0012*/ 	.short	0x001c
        /*0014*/ 	.byte	0x00, 0xf0, 0x11, 0x00


	//----- nvinfo : EIATTR_KPARAM_INFO
	.align		4
.L_55:
        /*0018*/ 	.byte	0x04, 0x17
        /*001a*/ 	.short	(.L_57 - .L_56)
.L_56:
        /*001c*/ 	.word	0x00000000
        /*0020*/ 	.short	0x0003
        /*0022*/ 	.short	0x0018
        /*0024*/ 	.byte	0x00, 0xf0, 0x11, 0x00


	//----- nvinfo : EIATTR_KPARAM_INFO
	.align		4
.L_57:
        /*0028*/ 	.byte	0x04, 0x17
        /*002a*/ 	.short	(.L_59 - .L_58)
.L_58:
        /*002c*/ 	.word	0x00000000
        /*0030*/ 	.short	0x0002
        /*0032*/ 	.short	0x0010
        /*0034*/ 	.byte	0x00, 0xf0, 0x21, 0x00


	//----- nvinfo : EIATTR_KPARAM_INFO
	.align		4
.L_59:
        /*0038*/ 	.byte	0x04, 0x17
        /*003a*/ 	.short	(.L_61 - .L_60)
.L_60:
        /*003c*/ 	.word	0x00000000
        /*0040*/ 	.short	0x0001
        /*0042*/ 	.short	0x0008
        /*0044*/ 	.byte	0x00, 0xf0, 0x21, 0x00


	//----- nvinfo : EIATTR_KPARAM_INFO
	.align		4
.L_61:
        /*0048*/ 	.byte	0x04, 0x17
        /*004a*/ 	.short	(.L_63 - .L_62)
.L_62:
        /*004c*/ 	.word	0x00000000
        /*0050*/ 	.short	0x0000
        /*0052*/ 	.short	0x0000
        /*0054*/ 	.byte	0x00, 0xf0, 0x21, 0x00


	//----- nvinfo : EIATTR_SPARSE_MMA_MASK
	.align		4
.L_63:
        /*0058*/ 	.byte	0x03, 0x50
        /*005a*/ 	.short	0x0000


	//----- nvinfo : EIATTR_MAXREG_COUNT
	.align		4
        /*005c*/ 	.byte	0x03, 0x1b
        /*005e*/ 	.short	0x00ff


	//----- nvinfo : EIATTR_MERCURY_ISA_VERSION
	.align		4
        /*0060*/ 	.byte	0x03, 0x5f
        /*0062*/ 	.short	0x0101


	//----- nvinfo : EIATTR_EXIT_INSTR_OFFSETS
	.align		4
        /*0064*/ 	.byte	0x04, 0x1c
        /*0066*/ 	.short	(.L_65 - .L_64)


	//   ....[0]....
.L_64:
        /*0068*/ 	.word	0x00000070


	//   ....[1]....
        /*006c*/ 	.word	0x00000780


	//----- nvinfo : EIATTR_CBANK_PARAM_SIZE
	.align		4
.L_65:
        /*0070*/ 	.byte	0x03, 0x19
        /*0072*/ 	.short	0x0020


	//----- nvinfo : EIATTR_PARAM_CBANK
	.align		4
        /*0074*/ 	.byte	0x04, 0x0a
        /*0076*/ 	.short	(.L_67 - .L_66)
	.align		4
.L_66:
        /*0078*/ 	.word	index@(.nv.constant0._Z22make_sequential_kernelPKjPjPKtii)
        /*007c*/ 	.short	0x0210
        /*007e*/ 	.short	0x0020


	//----- nvinfo : EIATTR_SW_WAR
	.align		4
.L_67:
        /*0080*/ 	.byte	0x04, 0x36
        /*0082*/ 	.short	(.L_69 - .L_68)
.L_68:
        /*0084*/ 	.word	0x00000008
.L_69:


//--------------------- .nv.info._Z18reconstruct_kernelPKjPKtS0_PK6__halfS2_iiiPS3_iiiiii --------------------------
	.section	.nv.info._Z18reconstruct_kernelPKjPKtS0_PK6__halfS2_iiiPS3_iiiiii,"",@"SHT_CUDA_INFO"
	.sectionflags	@""
	.align	4


	//----- nvinfo : EIATTR_CUDA_API_VERSION
	.align		4
        /*0000*/ 	.byte	0x04, 0x37
        /*0002*/ 	.short	(.L_71 - .L_70)
.L_70:
        /*0004*/ 	.word	0x00000082


	//----- nvinfo : EIATTR_KPARAM_INFO
	.align		4
.L_71:
        /*0008*/ 	.byte	0x04, 0x17
        /*000a*/ 	.short	(.L_73 - .L_72)
.L_72:
        /*000c*/ 	.word	0x00000000
        /*0010*/ 	.short	0x000e
        /*0012*/ 	.short	0x0054
        /*0014*/ 	.byte	0x00, 0xf0, 0x11, 0x00


	//----- nvinfo : EIATTR_KPARAM_INFO
	.align		4
.L_73:
        /*0018*/ 	.byte	0x04, 0x17
        /*001a*/ 	.short	(.L_75 - .L_74)
.L_74:
        /*001c*/ 	.word	0x00000000
        /*0020*/ 	.short	0x000d
        /*0022*/ 	.short	0x0050
        /*0024*/ 	.byte	0x00, 0xf0, 0x11, 0x00


	//----- nvinfo : EIATTR_KPARAM_INFO
	.align		4
.L_75:
        /*0028*/ 	.byte	0x04, 0x17
        /*002a*/ 	.short	(.L_77 - .L_76)
.L_76:
        /*002c*/ 	.word	0x00000000
        /*0030*/ 	.short	0x000c
        /*0032*/ 	.short	0x004c
        /*0034*/ 	.byte	0x00, 0xf0, 0x11, 0x00


	//----- nvinfo : EIATTR_KPARAM_INFO
	.align		4
.L_77:
        /*0038*/ 	.byte	0x04, 0x17
        /*003a*/ 	.short	(.L_79 - .L_78)
.L_78:
        /*003c*/ 	.word	0x00000000
        /*0040*/ 	.short	0x000b
        /*0042*/ 	.short	0x0048
        /*0044*/ 	.byte	0x00, 0xf0, 0x11, 0x00


	//----- nvinfo : EIATTR_KPARAM_INFO
	.align		4
.L_79:
        /*0048*/ 	.byte	0x04, 0x17
        /*004a*/ 	.short	(.L_81 - .L_80)
.L_80:
        /*004c*/ 	.word	0x00000000
        /*0050*/ 	.short	0x000a
        /*0052*/ 	.short	0x0044
        /*0054*/ 	.byte	0x00, 0xf0, 0x11, 0x00


	//----- nvinfo : EIATTR_KPARAM_INFO
	.align		4
.L_81:
        /*0058*/ 	.byte	0x04, 0x17
        /*005a*/ 	.short	(.L_83 - .L_82)
.L_82:
        /*005c*/ 	.word	0x00000000
        /*0060*/ 	.short	0x0009
        /*0062*/ 	.short	0x0040
        /*0064*/ 	.byte	0x00, 0xf0, 0x11, 0x00


	//----- nvinfo : EIATTR_KPARAM_INFO
	.align		4
.L_83:
        /*0068*/ 	.byte	0x04, 0x17
        /*006a*/ 	.short	(.L_85 - .L_84)
.L_84:
        /*006c*/ 	.word	0x00000000
        /*0070*/ 	.short	0x0008
        /*0072*/ 	.short	0x0038
        /*0074*/ 	.byte	0x00, 0xf0, 0x21, 0x00


	//----- nvinfo : EIATTR_KPARAM_INFO
	.align		4
.L_85:
        /*0078*/ 	.byte	0x04, 0x17
        /*007a*/ 	.short	(.L_87 - .L_86)
.L_86:
        /*007c*/ 	.word	0x00000000
        /*0080*/ 	.short	0x0007
        /*0082*/ 	.short	0x0030
        /*0084*/ 	.byte	0x00, 0xf0, 0x11, 0x00


	//----- nvinfo : EIATTR_KPARAM_INFO
	.align		4
.L_87:
        /*0088*/ 	.byte	0x04, 0x17
        /*008a*/ 	.short	(.L_89 - .L_88)
.L_88:
        /*008c*/ 	.word	0x00000000
        /*0090*/ 	.short	0x0006
        /*0092*/ 	.short	0x002c
        /*0094*/ 	.byte	0x00, 0xf0, 0x11, 0x00


	//----- nvinfo : EIATTR_KPARAM_INFO
	.align		4
.L_89:
        /*0098*/ 	.byte	0x04, 0x17
        /*009a*/ 	.short	(.L_91 - .L_90)
.L_90:
        /*009c*/ 	.word	0x00000000
        /*00a0*/ 	.short	0x0005
        /*00a2*/ 	.short	0x0028
        /*00a4*/ 	.byte	0x00, 0xf0, 0x11, 0x00


	//----- nvinfo : EIATTR_KPARAM_INFO
	.align		4
.L_91:
        /*00a8*/ 	.byte	0x04, 0x17
        /*00aa*/ 	.short	(.L_93 - .L_92)
.L_92:
        /*00ac*/ 	.word	0x00000000
        /*00b0*/ 	.short	0x0004
        /*00b2*/ 	.short	0x0020
        /*00b4*/ 	.byte	0x00, 0xf0, 0x21, 0x00


	//----- nvinfo : EIATTR_KPARAM_INFO
	.align		4
.L_93:
        /*00b8*/ 	.byte	0x04, 0x17
        /*00ba*/ 	.short	(.L_95 - .L_94)
.L_94:
        /*00bc*/ 	.word	0x00000000
        /*00c0*/ 	.short	0x0003
        /*00c2*/ 	.short	0x0018
        /*00c4*/ 	.byte	0x00, 0xf0, 0x21, 0x00


	//----- nvinfo : EIATTR_KPARAM_INFO
	.align		4
.L_95:
        /*00c8*/ 	.byte	0x04, 0x17
        /*00ca*/ 	.short	(.L_97 - .L_96)
.L_96:
        /*00cc*/ 	.word	0x00000000
        /*00d0*/ 	.short	0x0002
        /*00d2*/ 	.short	0x0010
        /*00d4*/ 	.byte	0x00, 0xf0, 0x21, 0x00


	//----- nvinfo : EIATTR_KPARAM_INFO
	.align		4
.L_97:
        /*00d8*/ 	.byte	0x04, 0x17
        /*00da*/ 	.short	(.L_99 - .L_98)
.L_98:
        /*00dc*/ 	.word	0x00000000
        /*00e0*/ 	.short	0x0001
        /*00e2*/ 	.short	0x0008
        /*00e4*/ 	.byte	0x00, 0xf0, 0x21, 0x00


	//----- nvinfo : EIATTR_KPARAM_INFO
	.align		4
.L_99:
        /*00e8*/ 	.byte	0x04, 0x17
        /*00ea*/ 	.short	(.L_101 - .L_100)
.L_100:
        /*00ec*/ 	.word	0x00000000
        /*00f0*/ 	.short	0x0000
        /*00f2*/ 	.short	0x0000
        /*00f4*/ 	.byte	0x00, 0xf0, 0x21, 0x00


	//----- nvinfo : EIATTR_SPARSE_MMA_MASK
	.align		4
.L_101:
        /*00f8*/ 	.byte	0x03, 0x50
        /*00fa*/ 	.short	0x0000


	//----- nvinfo : EIATTR_MAXREG_COUNT
	.align		4
        /*00fc*/ 	.byte	0x03, 0x1b
        /*00fe*/ 	.short	0x00ff


	//----- nvinfo : EIATTR_NUM_BARRIERS
	.align		4
        /*0100*/ 	.byte	0x02, 0x4c
        /*0102*/ 	.byte	0x01
	.zero		1


	//----- nvinfo : EIATTR_MERCURY_ISA_VERSION
	.align		4
        /*0104*/ 	.byte	0x03, 0x5f
        /*0106*/ 	.short	0x0101


	//----- nvinfo : EIATTR_EXIT_INSTR_OFFSETS
	.align		4
        /*0108*/ 	.byte	0x04, 0x1c
        /*010a*/ 	.short	(.L_103 - .L_102)


	//   ....[0]....
.L_102:
        /*010c*/ 	.word	0x00000150


	//   ....[1]....
        /*0110*/ 	.word	0x000051c0


	//   ....[2]....
        /*0114*/ 	.word	0x00005b90


	//   ....[3]....
        /*0118*/ 	.word	0x00005bd0


	//----- nvinfo : EIATTR_CBANK_PARAM_SIZE
	.align		4
.L_103:
        /*011c*/ 	.byte	0x03, 0x19
        /*011e*/ 	.short	0x0058


	//----- nvinfo : EIATTR_PARAM_CBANK
	.align		4
        /*0120*/ 	.byte	0x04, 0x0a
        /*0122*/ 	.short	(.L_105 - .L_104)
	.align		4
.L_104:
        /*0124*/ 	.word	index@(.nv.constant0._Z18reconstruct_kernelPKjPKtS0_PK6__halfS2_iiiPS3_iiiiii)
        /*0128*/ 	.short	0x0210
        /*012a*/ 	.short	0x0058


	//----- nvinfo : EIATTR_SW_WAR
	.align		4
.L_105:
        /*012c*/ 	.byte	0x04, 0x36
        /*012e*/ 	.short	(.L_107 - .L_106)
.L_106:
        /*0130*/ 	.word	0x00000008
.L_107:


//--------------------- .nv.info._Z23reconstruct_gptq_kernelPKjPKtS0_PK6__halfiiiiPS3_i --------------------------
	.section	.nv.info._Z23reconstruct_gptq_kernelPKjPKtS0_PK6__halfiiiiPS3_i,"",@"SHT_CUDA_INFO"
	.sectionflags	@""
	.align	4


	//----- nvinfo : EIATTR_CUDA_API_VERSION
	.align		4
        /*0000*/ 	.byte	0x04, 0x37
        /*0002*/ 	.short	(.L_109 - .L_108)
.L_108:
        /*0004*/ 	.word	0x00000082


	//----- nvinfo : EIATTR_KPARAM_INFO
	.align		4
.L_109:
        /*0008*/ 	.byte	0x04, 0x17
        /*000a*/ 	.short	(.L_111 - .L_110)
.L_110:
        /*000c*/ 	.word	0x00000000
        /*0010*/ 	.short	0x0009
        /*0012*/ 	.short	0x0038
        /*0014*/ 	.byte	0x00, 0xf0, 0x11, 0x00


	//----- nvinfo : EIATTR_KPARAM_INFO
	.align		4
.L_111:
        /*0018*/ 	.byte	0x04, 0x17
        /*001a*/ 	.short	(.L_113 - .L_112)
.L_112:
        /*001c*/ 	.word	0x00000000
        /*0020*/ 	.short	0x0008
        /*0022*/ 	.short	0x0030
        /*0024*/ 	.byte	0x00, 0xf0, 0x21, 0x00


	//----- nvinfo : EIATTR_KPARAM_INFO
	.align		4
.L_113:
        /*0028*/ 	.byte	0x04, 0x17
        /*002a*/ 	.short	(.L_115 - .L_114)
.L_114:
        /*002c*/ 	.word	0x00000000
        /*0030*/ 	.short	0x0007
        /*0032*/ 	.short	0x002c
        /*0034*/ 	.byte	0x00, 0xf0, 0x11, 0x00


	//----- nvinfo : EIATTR_KPARAM_INFO
	.align		4
.L_115:
        /*0038*/ 	.byte	0x04, 0x17
        /*003a*/ 	.short	(.L_117 - .L_116)
.L_116:
        /*003c*/ 	.word	0x00000000
        /*0040*/ 	.short	0x0006
        /*0042*/ 	.short	0x0028
        /*0044*/ 	.byte	0x00, 0xf0, 0x11, 0x00


	//----- nvinfo : EIATTR_KPARAM_INFO
	.align		4
.L_117:
        /*0048*/ 	.byte	0x04, 0x17
        /*004a*/ 	.short	(.L_119 - .L_118)
.L_118:
        /*004c*/ 	.word	0x00000000
        /*0050*/ 	.short	0x0005
        /*0052*/ 	.short	0x0024
        /*0054*/ 	.byte	0x00, 0xf0, 0x11, 0x00


	//----- nvinfo : EIATTR_KPARAM_INFO
	.align		4
.L_119:
        /*0058*/ 	.byte	0x04, 0x17
        /*005a*/ 	.short	(.L_121 - .L_120)
.L_120:
        /*005c*/ 	.word	0x00000000
        /*0060*/ 	.short	0x0004
        /*0062*/ 	.short	0x0020
        /*0064*/ 	.byte	0x00, 0xf0, 0x11, 0x00


	//----- nvinfo : EIATTR_KPARAM_INFO
	.align		4
.L_121:
        /*0068*/ 	.byte	0x04, 0x17
        /*006a*/ 	.short	(.L_123 - .L_122)
.L_122:
        /*006c*/ 	.word	0x00000000
        /*0070*/ 	.short	0x0003
        /*0072*/ 	.short	0x0018
        /*0074*/ 	.byte	0x00, 0xf0, 0x21, 0x00


	//----- nvinfo : EIATTR_KPARAM_INFO
	.align		4
.L_123:
        /*0078*/ 	.byte	0x04, 0x17
        /*007a*/ 	.short	(.L_125 - .L_124)
.L_124:
        /*007c*/ 	.word	0x00000000
        /*0080*/ 	.short	0x0002
        /*0082*/ 	.short	0x0010
        /*0084*/ 	.byte	0x00, 0xf0, 0x21, 0x00


	//----- nvinfo : EIATTR_KPARAM_INFO
	.align		4
.L_125:
        /*0088*/ 	.byte	0x04, 0x17
        /*008a*/ 	.short	(.L_127 - .L_126)
.L_126:
        /*008c*/ 	.word	0x00000000
        /*0090*/ 	.short	0x0001
        /*0092*/ 	.short	0x0008
        /*0094*/ 	.byte	0x00, 0xf0, 0x21, 0x00


	//----- nvinfo : EIATTR_KPARAM_INFO
	.align		4
.L_127:
        /*0098*/ 	.byte	0x04, 0x17
        /*009a*/ 	.short	(.L_129 - .L_128)
.L_128:
        /*009c*/ 	.word	0x00000000
        /*00a0*/ 	.short	0x0000
        /*00a2*/ 	.short	0x0000
        /*00a4*/ 	.byte	0x00, 0xf0, 0x21, 0x00


	//----- nvinfo : EIATTR_SPARSE_MMA_MASK
	.align		4
.L_129:
        /*00a8*/ 	.byte	0x03, 0x50
        /*00aa*/ 	.short	0x0000


	//----- nvinfo : EIATTR_MAXREG_COUNT
	.align		4
        /*00ac*/ 	.byte	0x03, 0x1b
        /*00ae*/ 	.short	0x00ff


	//----- nvinfo : EIATTR_NUM_BARRIERS
	.align		4
        /*00b0*/ 	.byte	0x02, 0x4c
        /*00b2*/ 	.byte	0x01
	.zero		1


	//----- nvinfo : EIATTR_MERCURY_ISA_VERSION
	.align		4
        /*00b4*/ 	.byte	0x03, 0x5f
        /*00b6*/ 	.short	0x0101


	//----- nvinfo : EIATTR_EXIT_INSTR_OFFSETS
	.align		4
        /*00b8*/ 	.byte	0x04, 0x1c
        /*00ba*/ 	.short	(.L_131 - .L_130)


	//   ....[0]....
.L_130:
        /*00bc*/ 	.word	0x000001c0


	//   ....[1]....
        /*00c0*/ 	.word	0x000004d0


	//   ....[2]....
        /*00c4*/ 	.word	0x000017d0


	//----- nvinfo : EIATTR_CRS_STACK_SIZE
	.align		4
.L_131:
        /*00c8*/ 	.byte	0x04, 0x1e
        /*00ca*/ 	.short	(.L_133 - .L_132)
.L_132:
        /*00cc*/ 	.word	0x00000000


	//----- nvinfo : EIATTR_CBANK_PARAM_SIZE
	.align		4
.L_133:
        /*00d0*/ 	.byte	0x03, 0x19
        /*00d2*/ 	.short	0x003c


	//----- nvinfo : EIATTR_PARAM_CBANK
	.align		4
        /*00d4*/ 	.byte	0x04, 0x0a
        /*00d6*/ 	.short	(.L_135 - .L_134)
	.align		4
.L_134:
        /*00d8*/ 	.word	index@(.nv.constant0._Z23reconstruct_gptq_kernelPKjPKtS0_PK6__halfiiiiPS3_i)
        /*00dc*/ 	.short	0x0210
        /*00de*/ 	.short	0x003c


	//----- nvinfo : EIATTR_SW_WAR
	.align		4
.L_135:
        /*00e0*/ 	.byte	0x04, 0x36
        /*00e2*/ 	.short	(.L_137 - .L_136)
.L_136:
        /*00e4*/ 	.word	0x00000008
.L_137:


//--------------------- .nv.info._Z14shuffle_kernelPjiiiiiiii --------------------------
	.section	.nv.info._Z14shuffle_kernelPjiiiiiiii,"",@"SHT_CUDA_INFO"
	.sectionflags	@""
	.align	4


	//----- nvinfo : EIATTR_CUDA_API_VERSION
	.align		4
        /*0000*/ 	.byte	0x04, 0x37
        /*0002*/ 	.short	(.L_139 - .L_138)
.L_138:
        /*0004*/ 	.word	0x00000082


	//----- nvinfo : EIATTR_KPARAM_INFO
	.align		4
.L_139:
        /*0008*/ 	.byte	0x04, 0x17
        /*000a*/ 	.short	(.L_141 - .L_140)
.L_140:
        /*000c*/ 	.word	0x00000000
        /*0010*/ 	.short	0x0008
        /*0012*/ 	.short	0x0024
        /*0014*/ 	.byte	0x00, 0xf0, 0x11, 0x00


	//----- nvinfo : EIATTR_KPARAM_INFO
	.align		4
.L_141:
        /*0018*/ 	.byte	0x04, 0x17
        /*001a*/ 	.short	(.L_143 - .L_142)
.L_142:
        /*001c*/ 	.word	0x00000000
        /*0020*/ 	.short	0x0007
        /*0022*/ 	.short	0x0020
        /*0024*/ 	.byte	0x00, 0xf0, 0x11, 0x00


	//----- nvinfo : EIATTR_KPARAM_INFO
	.align		4
.L_143:
        /*0028*/ 	.byte	0x04, 0x17
        /*002a*/ 	.short	(.L_145 - .L_144)
.L_144:
        /*002c*/ 	.word	0x00000000
        /*0030*/ 	.short	0x0006
        /*0032*/ 	.short	0x001c
        /*0034*/ 	.byte	0x00, 0xf0, 0x11, 0x00


	//----- nvinfo : EIATTR_KPARAM_INFO
	.align		4
.L_145:
        /*0038*/ 	.byte	0x04, 0x17
        /*003a*/ 	.short	(.L_147 - .L_146)
.L_146:
        /*003c*/ 	.word	0x00000000
        /*0040*/ 	.short	0x0005
        /*0042*/ 	.short	0x0018
        /*0044*/ 	.byte	0x00, 0xf0, 0x11, 0x00


	//----- nvinfo : EIATTR_KPARAM_INFO
	.align		4
.L_147:
        /*0048*/ 	.byte	0x04, 0x17
        /*004a*/ 	.short	(.L_149 - .L_148)
.L_148:
        /*004c*/ 	.word	0x00000000
        /*0050*/ 	.short	0x0004
        /*0052*/ 	.short	0x0014
        /*0054*/ 	.byte	0x00, 0xf0, 0x11, 0x00


	//----- nvinfo : EIATTR_KPARAM_INFO
	.align		4
.L_149:
        /*0058*/ 	.byte	0x04, 0x17
        /*005a*/ 	.short	(.L_151 - .L_150)
.L_150:
        /*005c*/ 	.word	0x00000000
        /*0060*/ 	.short	0x0003
        /*0062*/ 	.short	0x0010
        /*0064*/ 	.byte	0x00, 0xf0, 0x11, 0x00


	//----- nvinfo : EIATTR_KPARAM_INFO
	.align		4
.L_151:
        /*0068*/ 	.byte	0x04, 0x17
        /*006a*/ 	.short	(.L_153 - .L_152)
.L_152:
        /*006c*/ 	.word	0x00000000
        /*0070*/ 	.short	0x0002
        /*0072*/ 	.short	0x000c
        /*0074*/ 	.byte	0x00, 0xf0, 0x11, 0x00


	//----- nvinfo : EIATTR_KPARAM_INFO
	.align		4
.L_153:
        /*0078*/ 	.byte	0x04, 0x17
        /*007a*/ 	.short	(.L_155 - .L_154)
.L_154:
        /*007c*/ 	.word	0x00000000
        /*0080*/ 	.short	0x0001
        /*0082*/ 	.short	0x0008
        /*0084*/ 	.byte	0x00, 0xf0, 0x11, 0x00


	//----- nvinfo : EIATTR_KPARAM_INFO
	.align		4
.L_155:
        /*0088*/ 	.byte	0x04, 0x17
        /*008a*/ 	.short	(.L_157 - .L_156)
.L_156:
        /*008c*/ 	.word	0x00000000
        /*0090*/ 	.short	0x0000
        /*0092*/ 	.short	0x0000
        /*0094*/ 	.byte	0x00, 0xf0, 0x21, 0x00


	//----- nvinfo : EIATTR_SPARSE_MMA_MASK
	.align		4
.L_157:
        /*0098*/ 	.byte	0x03, 0x50
        /*009a*/ 	.short	0x0000


	//----- nvinfo : EIATTR_MAXREG_COUNT
	.align		4
        /*009c*/ 	.byte	0x03, 0x1b
        /*009e*/ 	.short	0x00ff


	//----- nvinfo : EIATTR_MERCURY_ISA_VERSION
	.align		4
        /*00a0*/ 	.byte	0x03, 0x5f
        /*00a2*/ 	.short	0x0101


	//----- nvinfo : EIATTR_EXIT_INSTR_OFFSETS
	.align		4
        /*00a4*/ 	.byte	0x04, 0x1c
        /*00a6*/ 	.short	(.L_159 - .L_158)


	//   ....[0]....
.L_158:
        /*00a8*/ 	.word	0x00000060


	//   ....[1]....
        /*00ac*/ 	.word	0x00001cf0


	//   ....[2]....
        /*00b0*/ 	.word	0x00001fc0


	//   ....[3]....
        /*00b4*/ 	.word	0x000024d0


	//----- nvinfo : EIATTR_CBANK_PARAM_SIZE
	.align		4
.L_159:
        /*00b8*/ 	.byte	0x03, 0x19
        /*00ba*/ 	.short	0x0028


	//----- nvinfo : EIATTR_PARAM_CBANK
	.align		4
        /*00bc*/ 	.byte	0x04, 0x0a
        /*00be*/ 	.short	(.L_161 - .L_160)
	.align		4
.L_160:
        /*00c0*/ 	.word	index@(.nv.constant0._Z14shuffle_kernelPjiiiiiiii)
        /*00c4*/ 	.short	0x0210
        /*00c6*/ 	.short	0x0028


	//----- nvinfo : EIATTR_SW_WAR
	.align		4
.L_161:
        /*00c8*/ 	.byte	0x04, 0x36
        /*00ca*/ 	.short	(.L_163 - .L_162)
.L_162:
        /*00cc*/ 	.word	0x00000008
.L_163:


//--------------------- .nv.callgraph             --------------------------
	.section	.nv.callgraph,"",@"SHT_CUDA_CALLGRAPH"
	.align	4
	.sectionentsize	8
	.align		4
        /*0000*/ 	.word	0x00000000
	.align		4
        /*0004*/ 	.word	0xffffffff
	.align		4
        /*0008*/ 	.word	0x00000000
	.align		4
        /*000c*/ 	.word	0xfffffffe
	.align		4
        /*0010*/ 	.word	0x00000000
	.align		4
        /*0014*/ 	.word	0xfffffffd
	.align		4
        /*0018*/ 	.word	0x00000000
	.align		4
        /*001c*/ 	.word	0xfffffffc


//--------------------- .nv.constant4             --------------------------
	.section	.nv.constant4,"a",@progbits
	.align	8
	.align		8
.nv.constant4:
        /*0000*/ 	.dword	_ZN42_INTERNAL_bf7ff425_11_q_matrix_cu_334ac6264cuda3std3__45__cpo5beginE
	.align		8
        /*0008*/ 	.dword	_ZN42_INTERNAL_bf7ff425_11_q_matrix_cu_334ac6264cuda3std3__45__cpo3endE
	.align		8
        /*0010*/ 	.dword	_ZN42_INTERNAL_bf7ff425_11_q_matrix_cu_334ac6264cuda3std3__45__cpo6cbeginE
	.align		8
        /*0018*/ 	.dword	_ZN42_INTERNAL_bf7ff425_11_q_matrix_cu_334ac6264cuda3std3__45__cpo4cendE
	.align		8
        /*0020*/ 	.dword	_ZN42_INTERNAL_bf7ff425_11_q_matrix_cu_334ac6264cuda3std3__45__cpo6rbeginE
	.align		8
        /*0028*/ 	.dword	_ZN42_INTERNAL_bf7ff425_11_q_matrix_cu_334ac6264cuda3std3__45__cpo4rendE
	.align		8
        /*0030*/ 	.dword	_ZN42_INTERNAL_bf7ff425_11_q_matrix_cu_334ac6264cuda3std3__45__cpo7crbeginE
	.align		8
        /*0038*/ 	.dword	_ZN42_INTERNAL_bf7ff425_11_q_matrix_cu_334ac6264cuda3std3__45__cpo5crendE
	.align		8
        /*0040*/ 	.dword	_ZN42_INTERNAL_bf7ff425_11_q_matrix_cu_334ac6264cuda3std3__444_GLOBAL__N__bf7ff425_11_q_matrix_cu_334ac6266ignoreE
	.align		8
        /*0048*/ 	.dword	_ZN42_INTERNAL_bf7ff425_11_q_matrix_cu_334ac6264cuda3std3__419piecewise_constructE
	.align		8
        /*0050*/ 	.dword	_ZN42_INTERNAL_bf7ff425_11_q_matrix_cu_334ac6264cuda3std3__48in_placeE
	.align		8
        /*0058*/ 	.dword	_ZN42_INTERNAL_bf7ff425_11_q_matrix_cu_334ac6264cuda3std3__420unreachable_sentinelE
	.align		8
        /*0060*/ 	.dword	_ZN42_INTERNAL_bf7ff425_11_q_matrix_cu_334ac6264cuda3std6ranges3__45__cpo4swapE
	.align		8
        /*0068*/ 	.dword	_ZN42_INTERNAL_bf7ff425_11_q_matrix_cu_334ac6264cuda3std6ranges3__45__cpo9iter_moveE
	.align		8
        /*0070*/ 	.dword	_ZN42_INTERNAL_bf7ff425_11_q_matrix_cu_334ac6264cuda3std6ranges3__45__cpo5beginE
	.align		8
        /*0078*/ 	.dword	_ZN42_INTERNAL_bf7ff425_11_q_matrix_cu_334ac6264cuda3std6ranges3__45__cpo3endE
	.align		8
        /*0080*/ 	.dword	_ZN42_INTERNAL_bf7ff425_11_q_matrix_cu_334ac6264cuda3std6ranges3__45__cpo6cbeginE
	.align		8
        /*0088*/ 	.dword	_ZN42_INTERNAL_bf7ff425_11_q_matrix_cu_334ac6264cuda3std6ranges3__45__cpo4cendE
	.align		8
        /*0090*/ 	.dword	_ZN42_INTERNAL_bf7ff425_11_q_matrix_cu_334ac6264cuda3std6ranges3__45__cpo7advanceE
	.align		8
        /*0098*/ 	.dword	_ZN42_INTERNAL_bf7ff425_11_q_matrix_cu_334ac6264cuda3std6ranges3__45__cpo9iter_swapE
	.align		8
        /*00a0*/ 	.dword	_ZN42_INTERNAL_bf7ff425_11_q_matrix_cu_334ac6264cuda3std6ranges3__45__cpo4nextE
	.align		8
        /*00a8*/ 	.dword	_ZN42_INTERNAL_bf7ff425_11_q_matrix_cu_334ac6264cuda3std6ranges3__45__cpo4prevE
	.align		8
        /*00b0*/ 	.dword	_ZN42_INTERNAL_bf7ff425_11_q_matrix_cu_334ac6264cuda3std6ranges3__45__cpo4dataE
	.align		8
        /*00b8*/ 	.dword	_ZN42_INTERNAL_bf7ff425_11_q_matrix_cu_334ac6264cuda3std6ranges3__45__cpo5cdataE
	.align		8
        /*00c0*/ 	.dword	_ZN42_INTERNAL_bf7ff425_11_q_matrix_cu_334ac6264cuda3std6ranges3__45__cpo4sizeE
	.align		8
        /*00c8*/ 	.dword	_ZN42_INTERNAL_bf7ff425_11_q_matrix_cu_334ac6264cuda3std6ranges3__45__cpo5ssizeE
	.align		8
        /*00d0*/ 	.dword	_ZN42_INTERNAL_bf7ff425_11_q_matrix_cu_334ac6264cuda3std6ranges3__45__cpo8distanceE
	.align		8
        /*00d8*/ 	.dword	_ZN42_INTERNAL_bf7ff425_11_q_matrix_cu_334ac6266thrust23THRUST_300001_SM_900_NS6system6detail10sequential3seqE


//--------------------- .text._Z22make_sequential_kernelPKjPjPKtii --------------------------
	.section	.text._Z22make_sequential_kernelPKjPjPKtii,"ax",@progbits
	.align	128
        .global         _Z22make_sequential_kernelPKjPjPKtii
        .type           _Z22make_sequential_kernelPKjPjPKtii,@function
        .size           _Z22make_sequential_kernelPKjPjPKtii,(.L_x_55 - _Z22make_sequential_kernelPKjPjPKtii)
        .other          _Z22make_sequential_kernelPKjPjPKtii,@"STO_CUDA_ENTRY STV_DEFAULT"
_Z22make_sequential_kernelPKjPjPKtii:
.text._Z22make_sequential_kernelPKjPjPKtii:
[----:B------:R-:W-:Y:S01]  /*0000*/  LDC R1, c[0x0][0x28] ;  /* 0x00000a00ff017b82 */ /* 0x000fe20000000800 */
[----:B------:R-:W0:Y:S01]  /*0010*/  S2R R0, SR_CTAID.X ;  /* 0x0000000000007919 */ /* 0x000e220000002500 */
[----:B------:R-:W-:Y:S02]  /*0020*/  ULDC UR4, c[0x0][0x22c] ;  /* 0x00008b0000047ab9 */ /* 0x000fe40000000800 */
[----:B------:R-:W-:Y:S01]  /*0030*/  USHF.R.S32.HI UR4, URZ, 0x1, UR4 ;  /* 0x000000013f047899 */ /* 0x000fe20008011404 */
[----:B------:R-:W0:Y:S02]  /*0040*/  S2R R3, SR_TID.X ;  /* 0x0000000000037919 */ /* 0x000e240000002100 */
[----:B0-----:R-:W-:-:S05]  /*0050*/  IMAD R0, R0, 0x20, R3 ;  /* 0x0000002000007824 */ /* 0x001fca00078e0203 */
[----:B------:R-:W-:-:S13]  /*0060*/  ISETP.GE.AND P0, PT, R0, UR4, PT ;  /* 0x0000000400007c0c */ /* 0x000fda000bf06270 */
[----:B------:R-:W-:Y:S05]  /*0070*/  @P0 EXIT ;  /* 0x000000000000094d */ /* 0x000fea0003800000 */
[----:B------:R-:W0:Y:S01]  /*0080*/  S2R R5, SR_CTAID.Y ;  /* 0x0000000000057919 */ /* 0x000e220000002600 */
[----:B------:R-:W1:Y:S01]  /*0090*/  LDC.64 R14, c[0x0][0x220] ;  /* 0x00008800ff0e7b82 */ /* 0x000e620000000a00 */
[----:B------:R-:W-:-:S07]  /*00a0*/  ULDC.64 UR6, c[0x0][0x208] ;  /* 0x0000820000067ab9 */ /* 0x000fce0000000a00 */
[----:B------:R-:W2:Y:S01]  /*00b0*/  LDC.64 R20, c[0x0][0x210] ;  /* 0x00008400ff147b82 */ /* 0x000ea20000000a00 */
[----:B0-----:R-:W-:-:S04]  /*00c0*/  IMAD.SHL.U32 R3, R5, 0x8, RZ ;  /* 0x0000000805037824 */ /* 0x001fc800078e00ff */
[----:B-1----:R-:W-:-:S05]  /*00d0*/  IMAD.WIDE R14, R3, 0x2, R14 ;  /* 0x00000002030e7825 */ /* 0x002fca00078e020e */
[----:B------:R-:W3:Y:S04]  /*00e0*/  LDG.E.U16.CONSTANT R9, desc[UR6][R14.64] ;  /* 0x000000060e097981 */ /* 0x000ee8000c1e9500 */
[----:B------:R-:W4:Y:S04]  /*00f0*/  LDG.E.U16.CONSTANT R4, desc[UR6][R14.64+0x2] ;  /* 0x000002060e047981 */ /* 0x000f28000c1e9500 */
[----:B------:R-:W5:Y:S04]  /*0100*/  LDG.E.U16.CONSTANT R2, desc[UR6][R14.64+0x4] ;  /* 0x000004060e027981 */ /* 0x000f68000c1e9500 */
[----:B------:R-:W5:Y:S04]  /*0110*/  LDG.E.U16.CONSTANT R22, desc[UR6][R14.64+0x6] ;  /* 0x000006060e167981 */ /* 0x000f68000c1e9500 */
[----:B------:R-:W5:Y:S04]  /*0120*/  LDG.E.U16.CONSTANT R8, desc[UR6][R14.64+0x8] ;  /* 0x000008060e087981 */ /* 0x000f68000c1e9500 */
[----:B------:R-:W5:Y:S04]  /*0130*/  LDG.E.U16.CONSTANT R7, desc[UR6][R14.64+0xa] ;  /* 0x00000a060e077981 */ /* 0x000f68000c1e9500 */
[----:B------:R-:W5:Y:S01]  /*0140*/  LDG.E.U16.CONSTANT R6, desc[UR6][R14.64+0xc] ;  /* 0x00000c060e067981 */ /* 0x000f62000c1e9500 */
[----:B---3--:R-:W-:-:S02]  /*0150*/  SHF.R.U32.HI R3, RZ, 0x3, R9 ;  /* 0x00000003ff037819 */ /* 0x008fc40000011609 */
[----:B----4-:R-:W-:-:S03]  /*0160*/  SHF.R.U32.HI R11, RZ, 0x3, R4 ;  /* 0x00000003ff0b7819 */ /* 0x010fc60000011604 */
[--C-:B------:R-:W-:Y:S02]  /*0170*/  IMAD R3, R3, UR4, R0.reuse ;  /* 0x0000000403037c24 */ /* 0x100fe4000f8e0200 */
[----:B------:R-:W-:Y:S02]  /*0180*/  IMAD R11, R11, UR4, R0 ;  /* 0x000000040b0b7c24 */ /* 0x000fe4000f8e0200 */
[--C-:B--2---:R-:W-:Y:S02]  /*0190*/  IMAD.WIDE R16, R3, 0x8, R20.reuse ;  /* 0x0000000803107825 */ /* 0x104fe400078e0214 */
[----:B------:R0:W2:Y:S02]  /*01a0*/  LDG.E.U16.CONSTANT R3, desc[UR6][R14.64+0xe] ;  /* 0x00000e060e037981 */ /* 0x0000a4000c1e9500 */
[----:B------:R-:W-:Y:S02]  /*01b0*/  IMAD.WIDE R18, R11, 0x8, R20 ;  /* 0x000000080b127825 */ /* 0x000fe400078e0214 */
[----:B------:R-:W3:Y:S04]  /*01c0*/  LDG.E.64.CONSTANT R16, desc[UR6][R16.64] ;  /* 0x0000000610107981 */ /* 0x000ee8000c1e9b00 */
[----:B------:R-:W4:Y:S01]  /*01d0*/  LDG.E.64.CONSTANT R18, desc[UR6][R18.64] ;  /* 0x0000000612127981 */ /* 0x000f22000c1e9b00 */
[----:B-----5:R-:W-:-:S02]  /*01e0*/  SHF.R.U32.HI R11, RZ, 0x3, R2 ;  /* 0x00000003ff0b7819 */ /* 0x020fc40000011602 */
[----:B------:R-:W-:-:S03]  /*01f0*/  SHF.R.U32.HI R13, RZ, 0x3, R22 ;  /* 0x00000003ff0d7819 */ /* 0x000fc60000011616 */
[----:B------:R-:W-:Y:S01]  /*0200*/  IMAD R11, R11, UR4, R0 ;  /* 0x000000040b0b7c24 */ /* 0x000fe2000f8e0200 */
[----:B------:R-:W-:Y:S01]  /*0210*/  SHF.R.U32.HI R23, RZ, 0x3, R8 ;  /* 0x00000003ff177819 */ /* 0x000fe20000011608 */
[----:B------:R-:W-:Y:S02]  /*0220*/  IMAD R13, R13, UR4, R0 ;  /* 0x000000040d0d7c24 */ /* 0x000fe4000f8e0200 */
[----:B------:R-:W-:-:S04]  /*0230*/  IMAD.WIDE R10, R11, 0x8, R20 ;  /* 0x000000080b0a7825 */ /* 0x000fc800078e0214 */
[----:B------:R-:W-:Y:S02]  /*0240*/  IMAD R25, R23, UR4, R0 ;  /* 0x0000000417197c24 */ /* 0x000fe4000f8e0200 */
[--C-:B------:R-:W-:Y:S01]  /*0250*/  IMAD.WIDE R12, R13, 0x8, R20.reuse ;  /* 0x000000080d0c7825 */ /* 0x100fe200078e0214 */
[----:B------:R-:W5:Y:S03]  /*0260*/  LDG.E.64.CONSTANT R10, desc[UR6][R10.64] ;  /* 0x000000060a0a7981 */ /* 0x000f66000c1e9b00 */
[----:B------:R-:W-:Y:S02]  /*0270*/  IMAD.SHL.U32 R9, R9, 0x4, RZ ;  /* 0x0000000409097824 */ /* 0x000fe400078e00ff */
[----:B0-----:R-:W-:Y:S01]  /*0280*/  IMAD.WIDE R14, R25, 0x8, R20 ;  /* 0x00000008190e7825 */ /* 0x001fe200078e0214 */
[----:B------:R-:W-:Y:S01]  /*0290*/  SHF.R.U32.HI R25, RZ, 0x3, R7 ;  /* 0x00000003ff197819 */ /* 0x000fe20000011607 */
[----:B------:R-:W5:Y:S02]  /*02a0*/  LDG.E.64.CONSTANT R12, desc[UR6][R12.64] ;  /* 0x000000060c0c7981 */ /* 0x000f64000c1e9b00 */
[----:B------:R-:W-:Y:S01]  /*02b0*/  IMAD.SHL.U32 R23, R4, 0x4, RZ ;  /* 0x0000000404177824 */ /* 0x000fe200078e00ff */
[----:B------:R-:W-:Y:S01]  /*02c0*/  LOP3.LUT R9, R9, 0x1c, RZ, 0xc0, !PT ;  /* 0x0000001c09097812 */ /* 0x000fe200078ec0ff */
[----:B------:R-:W-:Y:S01]  /*02d0*/  IMAD R25, R25, UR4, R0 ;  /* 0x0000000419197c24 */ /* 0x000fe2000f8e0200 */
[----:B------:R-:W-:Y:S01]  /*02e0*/  SHF.R.U32.HI R27, RZ, 0x3, R6 ;  /* 0x00000003ff1b7819 */ /* 0x000fe20000011606 */
[----:B------:R-:W5:Y:S01]  /*02f0*/  LDG.E.64.CONSTANT R14, desc[UR6][R14.64] ;  /* 0x000000060e0e7981 */ /* 0x000f62000c1e9b00 */
[----:B------:R-:W-:-:S02]  /*0300*/  LOP3.LUT R23, R23, 0x1c, RZ, 0xc0, !PT ;  /* 0x0000001c17177812 */ /* 0x000fc400078ec0ff */
[-CC-:B---3--:R-:W-:Y:S02]  /*0310*/  SHF.R.U64 R4, R16, R9.reuse, R17.reuse ;  /* 0x0000000910047219 */ /* 0x188fe40000001211 */
[----:B------:R-:W-:Y:S01]  /*0320*/  SHF.R.U32.HI R9, RZ, R9, R17 ;  /* 0x00000009ff097219 */ /* 0x000fe20000011611 */
[----:B------:R-:W-:Y:S01]  /*0330*/  IMAD.WIDE R16, R25, 0x8, R20 ;  /* 0x0000000819107825 */ /* 0x000fe200078e0214 */
[-CC-:B----4-:R-:W-:Y:S02]  /*0340*/  SHF.R.U64 R24, R18, R23.reuse, R19.reuse ;  /* 0x0000001712187219 */ /* 0x190fe40000001213 */
[----:B------:R-:W-:Y:S01]  /*0350*/  SHF.R.U32.HI R23, RZ, R23, R19 ;  /* 0x00000017ff177219 */ /* 0x000fe20000011613 */
[----:B------:R-:W-:Y:S01]  /*0360*/  IMAD R19, R27, UR4, R0 ;  /* 0x000000041b137c24 */ /* 0x000fe2000f8e0200 */
[----:B--2---:R-:W-:Y:S01]  /*0370*/  SHF.R.U32.HI R25, RZ, 0x3, R3 ;  /* 0x00000003ff197819 */ /* 0x004fe20000011603 */
[----:B------:R-:W2:Y:S02]  /*0380*/  LDG.E.64.CONSTANT R16, desc[UR6][R16.64] ;  /* 0x0000000610107981 */ /* 0x000ea4000c1e9b00 */
[----:B------:R-:W-:-:S04]  /*0390*/  IMAD.WIDE R18, R19, 0x8, R20 ;  /* 0x0000000813127825 */ /* 0x000fc800078e0214 */
[----:B------:R-:W-:Y:S02]  /*03a0*/  IMAD R25, R25, UR4, R0 ;  /* 0x0000000419197c24 */ /* 0x000fe4000f8e0200 */
[----:B------:R-:W3:Y:S02]  /*03b0*/  LDG.E.64.CONSTANT R18, desc[UR6][R18.64] ;  /* 0x0000000612127981 */ /* 0x000ee4000c1e9b00 */
[----:B------:R-:W-:-:S06]  /*03c0*/  IMAD.WIDE R20, R25, 0x8, R20 ;  /* 0x0000000819147825 */ /* 0x000fcc00078e0214 */
[----:B------:R-:W4:Y:S01]  /*03d0*/  LDG.E.64.CONSTANT R20, desc[UR6][R20.64] ;  /* 0x0000000614147981 */ /* 0x000f22000c1e9b00 */
[----:B------:R-:W-:Y:S02]  /*03e0*/  IMAD.SHL.U32 R25, R24, 0x10, RZ ;  /* 0x0000001018197824 */ /* 0x000fe400078e00ff */
[----:B------:R-:W-:Y:S01]  /*03f0*/  IMAD.SHL.U32 R2, R2, 0x4, RZ ;  /* 0x0000000402027824 */ /* 0x000fe200078e00ff */
[----:B------:R-:W-:Y:S01]  /*0400*/  SHF.L.U64.HI R24, R24, 0x4, R23 ;  /* 0x0000000418187819 */ /* 0x000fe20000010217 */
[----:B------:R-:W-:Y:S01]  /*0410*/  IMAD.SHL.U32 R22, R22, 0x4, RZ ;  /* 0x0000000416167824 */ /* 0x000fe200078e00ff */
[----:B------:R-:W-:Y:S02]  /*0420*/  LOP3.LUT R25, R25, 0xf0, RZ, 0xc0, !PT ;  /* 0x000000f019197812 */ /* 0x000fe400078ec0ff */
[----:B------:R-:W-:Y:S02]  /*0430*/  LOP3.LUT R23, R2, 0x1c, RZ, 0xc0, !PT ;  /* 0x0000001c02177812 */ /* 0x000fe400078ec0ff */
[----:B------:R-:W-:-:S02]  /*0440*/  LOP3.LUT R4, R25, 0xf, R4, 0xf8, !PT ;  /* 0x0000000f19047812 */ /* 0x000fc400078ef804 */
[-CC-:B-----5:R-:W-:Y:S02]  /*0450*/  SHF.R.U64 R2, R10, R23.reuse, R11.reuse ;  /* 0x000000170a027219 */ /* 0x1a0fe4000000120b */
[----:B------:R-:W-:Y:S01]  /*0460*/  SHF.R.U32.HI R25, RZ, R23, R11 ;  /* 0x00000017ff197219 */ /* 0x000fe2000001160b */
[----:B------:R-:W-:Y:S01]  /*0470*/  IMAD.SHL.U32 R8, R8, 0x4, RZ ;  /* 0x0000000408087824 */ /* 0x000fe200078e00ff */
[----:B------:R-:W-:Y:S02]  /*0480*/  LOP3.LUT R11, R22, 0x1c, RZ, 0xc0, !PT ;  /* 0x0000001c160b7812 */ /* 0x000fe400078ec0ff */
[----:B------:R-:W-:Y:S01]  /*0490*/  LOP3.LUT R24, R24, 0xf0, RZ, 0xc0, !PT ;  /* 0x000000f018187812 */ /* 0x000fe200078ec0ff */
[----:B------:R-:W-:Y:S01]  /*04a0*/  IMAD.SHL.U32 R23, R2, 0x100, RZ ;  /* 0x0000010002177824 */ /* 0x000fe200078e00ff */
[----:B------:R-:W-:Y:S02]  /*04b0*/  SHF.R.U64 R10, R12, R11, R13 ;  /* 0x0000000b0c0a7219 */ /* 0x000fe4000000120d */
[----:B------:R-:W-:-:S02]  /*04c0*/  LOP3.LUT R9, R24, 0xf, R9, 0xf8, !PT ;  /* 0x0000000f18097812 */ /* 0x000fc400078ef809 */
[----:B------:R-:W-:Y:S02]  /*04d0*/  SHF.L.U64.HI R22, R2, 0x8, R25 ;  /* 0x0000000802167819 */ /* 0x000fe40000010219 */
[----:B------:R-:W-:Y:S02]  /*04e0*/  SHF.R.U32.HI R13, RZ, R11, R13 ;  /* 0x0000000bff0d7219 */ /* 0x000fe4000001160d */
[----:B------:R-:W-:Y:S01]  /*04f0*/  LOP3.LUT R11, R8, 0x1c, RZ, 0xc0, !PT ;  /* 0x0000001c080b7812 */ /* 0x000fe200078ec0ff */
[----:B------:R-:W-:Y:S01]  /*0500*/  IMAD.SHL.U32 R7, R7, 0x4, RZ ;  /* 0x0000000407077824 */ /* 0x000fe200078e00ff */
[----:B------:R-:W-:Y:S02]  /*0510*/  LOP3.LUT R23, R4, 0xf00, R23, 0xf8, !PT ;  /* 0x00000f0004177812 */ /* 0x000fe400078ef817 */
[----:B------:R-:W-:Y:S02]  /*0520*/  LOP3.LUT R9, R9, 0xf00, R22, 0xf8, !PT ;  /* 0x00000f0009097812 */ /* 0x000fe400078ef816 */
[----:B------:R-:W-:-:S02]  /*0530*/  SHF.L.U64.HI R8, R10, 0xc, R13 ;  /* 0x0000000c0a087819 */ /* 0x000fc4000001020d */
[-CC-:B------:R-:W-:Y:S01]  /*0540*/  SHF.R.U64 R4, R14, R11.reuse, R15.reuse ;  /* 0x0000000b0e047219 */ /* 0x180fe2000000120f */
[----:B------:R-:W-:Y:S01]  /*0550*/  IMAD.SHL.U32 R2, R10, 0x1000, RZ ;  /* 0x000010000a027824 */ /* 0x000fe200078e00ff */
[----:B------:R-:W-:Y:S01]  /*0560*/  SHF.R.U32.HI R11, RZ, R11, R15 ;  /* 0x0000000bff0b7219 */ /* 0x000fe2000001160f */
[----:B------:R-:W-:Y:S01]  /*0570*/  IMAD.SHL.U32 R6, R6, 0x4, RZ ;  /* 0x0000000406067824 */ /* 0x000fe200078e00ff */
[----:B------:R-:W-:Y:S01]  /*0580*/  LOP3.LUT R7, R7, 0x1c, RZ, 0xc0, !PT ;  /* 0x0000001c07077812 */ /* 0x000fe200078ec0ff */
[C---:B------:R-:W-:Y:S01]  /*0590*/  IMAD.U32 R13, R4.reuse, 0x10000, RZ ;  /* 0x00010000040d7824 */ /* 0x040fe200078e00ff */
[----:B------:R-:W-:Y:S02]  /*05a0*/  LOP3.LUT R15, R9, 0xf000, R8, 0xf8, !PT ;  /* 0x0000f000090f7812 */ /* 0x000fe400078ef808 */
[----:B------:R-:W0:Y:S01]  /*05b0*/  LDC.64 R8, c[0x0][0x218] ;  /* 0x00008600ff087b82 */ /* 0x000e220000000a00 */
[----:B------:R-:W-:Y:S02]  /*05c0*/  SHF.L.U64.HI R4, R4, 0x10, R11 ;  /* 0x0000001004047819 */ /* 0x000fe4000001020b */
[----:B------:R-:W-:Y:S01]  /*05d0*/  LOP3.LUT R2, R23, 0xf000, R2, 0xf8, !PT ;  /* 0x0000f00017027812 */ /* 0x000fe200078ef802 */
[----:B------:R-:W-:Y:S01]  /*05e0*/  IMAD.SHL.U32 R3, R3, 0x4, RZ ;  /* 0x0000000403037824 */ /* 0x000fe200078e00ff */
[----:B------:R-:W-:-:S02]  /*05f0*/  LOP3.LUT R4, R15, 0xf0000, R4, 0xf8, !PT ;  /* 0x000f00000f047812 */ /* 0x000fc400078ef804 */
[----:B------:R-:W-:Y:S02]  /*0600*/  LOP3.LUT R13, R2, 0xf0000, R13, 0xf8, !PT ;  /* 0x000f0000020d7812 */ /* 0x000fe400078ef80d */
[----:B------:R-:W-:Y:S01]  /*0610*/  LOP3.LUT R3, R3, 0x1c, RZ, 0xc0, !PT ;  /* 0x0000001c03037812 */ /* 0x000fe200078ec0ff */
[----:B------:R-:W-:-:S04]  /*0620*/  IMAD R5, R5, UR4, R0 ;  /* 0x0000000405057c24 */ /* 0x000fc8000f8e0200 */
[----:B0-----:R-:W-:Y:S01]  /*0630*/  IMAD.WIDE R8, R5, 0x8, R8 ;  /* 0x0000000805087825 */ /* 0x001fe200078e0208 */
[-CC-:B--2---:R-:W-:Y:S02]  /*0640*/  SHF.R.U64 R11, R16, R7.reuse, R17.reuse ;  /* 0x00000007100b7219 */ /* 0x184fe40000001211 */
[----:B------:R-:W-:Y:S02]  /*0650*/  SHF.R.U32.HI R16, RZ, R7, R17 ;  /* 0x00000007ff107219 */ /* 0x000fe40000011611 */
[----:B------:R-:W-:Y:S01]  /*0660*/  LOP3.LUT R7, R6, 0x1c, RZ, 0xc0, !PT ;  /* 0x0000001c06077812 */ /* 0x000fe200078ec0ff */
[C---:B------:R-:W-:Y:S01]  /*0670*/  IMAD.SHL.U32 R2, R11.reuse, 0x100000, RZ ;  /* 0x001000000b027824 */ /* 0x040fe200078e00ff */
[----:B------:R-:W-:Y:S02]  /*0680*/  SHF.L.U64.HI R11, R11, 0x14, R16 ;  /* 0x000000140b0b7819 */ /* 0x000fe40000010210 */
[-CC-:B---3--:R-:W-:Y:S02]  /*0690*/  SHF.R.U64 R6, R18, R7.reuse, R19.reuse ;  /* 0x0000000712067219 */ /* 0x188fe40000001213 */
[----:B------:R-:W-:-:S02]  /*06a0*/  SHF.R.U32.HI R19, RZ, R7, R19 ;  /* 0x00000007ff137219 */ /* 0x000fc40000011613 */
[----:B------:R-:W-:Y:S01]  /*06b0*/  LOP3.LUT R11, R4, 0xf00000, R11, 0xf8, !PT ;  /* 0x00f00000040b7812 */ /* 0x000fe200078ef80b */
[----:B------:R-:W-:Y:S01]  /*06c0*/  IMAD.SHL.U32 R7, R6, 0x1000000, RZ ;  /* 0x0100000006077824 */ /* 0x000fe200078e00ff */
[----:B------:R-:W-:Y:S02]  /*06d0*/  LOP3.LUT R2, R13, 0xf00000, R2, 0xf8, !PT ;  /* 0x00f000000d027812 */ /* 0x000fe400078ef802 */
[-C--:B----4-:R-:W-:Y:S02]  /*06e0*/  SHF.R.U64 R4, R20, R3.reuse, R21 ;  /* 0x0000000314047219 */ /* 0x090fe40000001215 */
[----:B------:R-:W-:Y:S02]  /*06f0*/  SHF.L.U64.HI R6, R6, 0x18, R19 ;  /* 0x0000001806067819 */ /* 0x000fe40000010213 */
[----:B------:R-:W-:Y:S02]  /*0700*/  SHF.R.U32.HI R3, RZ, R3, R21 ;  /* 0x00000003ff037219 */ /* 0x000fe40000011615 */
[----:B------:R-:W-:Y:S01]  /*0710*/  LOP3.LUT R7, R2, 0xf000000, R7, 0xf8, !PT ;  /* 0x0f00000002077812 */ /* 0x000fe200078ef807 */
[----:B------:R-:W-:Y:S01]  /*0720*/  IMAD.SHL.U32 R2, R4, 0x10000000, RZ ;  /* 0x1000000004027824 */ /* 0x000fe200078e00ff */
[----:B------:R-:W-:-:S02]  /*0730*/  LOP3.LUT R6, R11, 0xf000000, R6, 0xf8, !PT ;  /* 0x0f0000000b067812 */ /* 0x000fc400078ef806 */
[----:B------:R-:W-:Y:S02]  /*0740*/  SHF.L.U64.HI R3, R4, 0x1c, R3 ;  /* 0x0000001c04037819 */ /* 0x000fe40000010203 */
[----:B------:R-:W-:Y:S02]  /*0750*/  LOP3.LUT R2, R7, 0xf0000000, R2, 0xf8, !PT ;  /* 0xf000000007027812 */ /* 0x000fe400078ef802 */
[----:B------:R-:W-:-:S05]  /*0760*/  LOP3.LUT R3, R6, 0xf0000000, R3, 0xf8, !PT ;  /* 0xf000000006037812 */ /* 0x000fca00078ef803 */
[----:B------:R-:W-:Y:S01]  /*0770*/  STG.E.64 desc[UR6][R8.64], R2 ;  /* 0x0000000208007986 */ /* 0x000fe2000c101b06 */
[----:B------:R-:W-:Y:S05]  /*0780*/  EXIT ;  /* 0x000000000000794d */ /* 0x000fea0003800000 */
.L_x_0:
[----:B------:R-:W-:-:S00]  /*0790*/  BRA `(.L_x_0) ;  /* 0xfffffffc00fc7947 */ /* 0x000fc0000383ffff */
[----:B------:R-:W-:-:S00]  /*07a0*/  NOP ;  /* 0x0000000000007918 */ /* 0x000fc00000000000 */
        /* <DEDUP_REMOVED lines=13> */
.L_x_55:


//--------------------- .text._Z18reconstruct_kernelPKjPKtS0_PK6__halfS2_iiiPS3_iiiiii --------------------------
	.section	.text._Z18reconstruct_kernelPKjPKtS0_PK6__halfS2_iiiPS3_iiiiii,"ax",@progbits
	.align	128
        .global         _Z18reconstruct_kernelPKjPKtS0_PK6__halfS2_iiiPS3_iiiiii
        .type           _Z18reconstruct_kernelPKjPKtS0_PK6__halfS2_iiiPS3_iiiiii,@function
        .size           _Z18reconstruct_kernelPKjPKtS0_PK6__halfS2_iiiPS3_iiiiii,(.L_x_56 - _Z18reconstruct_kernelPKjPKtS0_PK6__halfS2_iiiPS3_iiiiii)
        .other          _Z18reconstruct_kernelPKjPKtS0_PK6__halfS2_iiiPS3_iiiiii,@"STO_CUDA_ENTRY STV_DEFAULT"
_Z18reconstruct_kernelPKjPKtS0_PK6__halfS2_iiiPS3_iiiiii:
.text._Z18reconstruct_kernelPKjPKtS0_PK6__halfS2_iiiPS3_iiiiii:
[----:B------:R-:W-:Y:S01]  /*0000*/  LDC R1, c[0x0][0x28] ;  /* 0x00000a00ff017b82 */ /* 0x000fe20000000800 */
[----:B------:R-:W0:Y:S07]  /*0010*/  S2R R8, SR_CTAID.Y ;  /* 0x0000000000087919 */ /* 0x000e2e0000002600 */
[----:B------:R-:W1:Y:S01]  /*0020*/  LDC R2, c[0x0][0x238] ;  /* 0x00008e00ff027b82 */ /* 0x000e620000000800 */
[----:B------:R-:W-:Y:S01]  /*0030*/  ULDC.64 UR8, c[0x0][0x208] ;  /* 0x0000820000087ab9 */ /* 0x000fe20000000a00 */
[----:B------:R-:W-:Y:S01]  /*0040*/  ULDC UR4, c[0x0][0x23c] ;  /* 0x00008f0000047ab9 */ /* 0x000fe20000000800 */
[----:B------:R-:W2:Y:S01]  /*0050*/  S2R R10, SR_TID.X ;  /* 0x00000000000a7919 */ /* 0x000ea20000002100 */
[----:B0-----:R-:W-:-:S05]  /*0060*/  SHF.L.U32 R7, R8, 0x7, RZ ;  /* 0x0000000708077819 */ /* 0x001fca00000006ff */
[----:B--2---:R-:W-:-:S05]  /*0070*/  IMAD.IADD R3, R7, 0x1, R10 ;  /* 0x0000000107037824 */ /* 0x004fca00078e020a */
[----:B-1----:R-:W-:-:S13]  /*0080*/  ISETP.GE.AND P0, PT, R3, R2, PT ;  /* 0x000000020300720c */ /* 0x002fda0003f06270 */
[----:B------:R-:W0:Y:S02]  /*0090*/  @!P0 LDC.64 R4, c[0x0][0x218] ;  /* 0x00008600ff048b82 */ /* 0x000e240000000a00 */
[----:B0-----:R-:W-:-:S06]  /*00a0*/  @!P0 IMAD.WIDE R4, R3, 0x2, R4 ;  /* 0x0000000203048825 */ /* 0x001fcc00078e0204 */
[----:B------:R-:W2:Y:S01]  /*00b0*/  @!P0 LDG.E.U16.CONSTANT R4, desc[UR8][R4.64] ;  /* 0x0000000804048981 */ /* 0x000ea2000c1e9500 */
[----:B------:R-:W-:Y:S01]  /*00c0*/  @!P0 MOV R6, 0x400 ;  /* 0x0000040000068802 */ /* 0x000fe20000000f00 */
[----:B------:R-:W0:Y:S01]  /*00d0*/  S2R R3, SR_CTAID.X ;  /* 0x0000000000037919 */ /* 0x000e220000002500 */
[----:B------:R-:W1:Y:S01]  /*00e0*/  @!P0 S2R R9, SR_CgaCtaId ;  /* 0x0000000000098919 */ /* 0x000e620000008800 */
[----:B0-----:R-:W-:Y:S01]  /*00f0*/  LEA R0, R3, R10, 0x7 ;  /* 0x0000000a03007211 */ /* 0x001fe200078e38ff */
[----:B------:R-:W-:Y:S01]  /*0100*/  IMAD.U32 R3, RZ, RZ, UR4 ;  /* 0x00000004ff037e24 */ /* 0x000fe2000f8e00ff */
[----:B-1----:R-:W-:-:S04]  /*0110*/  @!P0 LEA R6, R9, R6, 0x18 ;  /* 0x0000000609068211 */ /* 0x002fc800078ec0ff */
[----:B------:R-:W-:Y:S02]  /*0120*/  ISETP.GE.AND P1, PT, R0, R3, PT ;  /* 0x000000030000720c */ /* 0x000fe40003f26270 */
[----:B------:R-:W-:-:S05]  /*0130*/  @!P0 LEA R9, R10, R6, 0x1 ;  /* 0x000000060a098211 */ /* 0x000fca00078e08ff */
[----:B--2---:R0:W-:Y:S06]  /*0140*/  @!P0 STS.U16 [R9], R4 ;  /* 0x0000000409008388 */ /* 0x0041ec0000000400 */
[----:B------:R-:W-:Y:S05]  /*0150*/  @P1 EXIT ;  /* 0x000000000000194d */ /* 0x000fea0003800000 */
[----:B------:R-:W1:Y:S01]  /*0160*/  LDC.64 R12, c[0x0][0x230] ;  /* 0x00008c00ff0c7b82 */ /* 0x000e620000000a00 */
[----:B------:R-:W-:-:S07]  /*0170*/  IMAD.SHL.U32 R5, R8, 0x100, RZ ;  /* 0x0000010008057824 */ /* 0x000fce00078e00ff */
[----:B------:R-:W2:Y:S01]  /*0180*/  LDC.64 R10, c[0x0][0x228] ;  /* 0x00008a00ff0a7b82 */ /* 0x000ea20000000a00 */
[----:B------:R-:W-:Y:S01]  /*0190*/  SHF.R.S32.HI R15, RZ, 0x1f, R0 ;  /* 0x0000001fff0f7819 */ /* 0x000fe20000011400 */
[----:B------:R-:W-:Y:S01]  /*01a0*/  ULDC UR4, c[0x0][0x250] ;  /* 0x0000940000047ab9 */ /* 0x000fe20000000800 */
[----:B-1----:R-:W-:-:S05]  /*01b0*/  IMAD.WIDE R12, R5, 0x2, R12 ;  /* 0x00000002050c7825 */ /* 0x002fca00078e020c */
[----:B0-----:R-:W0:Y:S01]  /*01c0*/  LDC.64 R4, c[0x0][0x220] ;  /* 0x00008800ff047b82 */ /* 0x001e220000000a00 */
[----:B------:R-:W3:Y:S01]  /*01d0*/  LDG.E.U16.CONSTANT R6, desc[UR8][R12.64] ;  /* 0x000000080c067981 */ /* 0x000ee2000c1e9500 */
[----:B------:R-:W-:Y:S01]  /*01e0*/  LEA.HI R15, R15, R0, RZ, 0x3 ;  /* 0x000000000f0f7211 */ /* 0x000fe200078f18ff */
[C---:B---3--:R-:W-:Y:S02]  /*01f0*/  IMAD R8, R6.reuse, R3, RZ ;  /* 0x0000000306087224 */ /* 0x048fe400078e02ff */
[----:B--2---:R-:W-:-:S03]  /*0200*/  IMAD.WIDE.U32 R16, R6, 0x2, R10 ;  /* 0x0000000206107825 */ /* 0x004fc600078e000a */
[----:B------:R-:W-:-:S04]  /*0210*/  SHF.R.S32.HI R9, RZ, 0x1f, R8 ;  /* 0x0000001fff097819 */ /* 0x000fc80000011408 */
[----:B------:R-:W-:Y:S02]  /*0220*/  LEA.HI R9, R9, R8, RZ, 0x3 ;  /* 0x0000000809097211 */ /* 0x000fe400078f18ff */
[----:B------:R-:W-:-:S04]  /*0230*/  SHF.R.S32.HI R8, RZ, 0x3, R15 ;  /* 0x00000003ff087819 */ /* 0x000fc8000001140f */
[----:B------:R-:W-:-:S05]  /*0240*/  LEA.HI.SX32 R9, R9, R8, 0x1d ;  /* 0x0000000809097211 */ /* 0x000fca00078feaff */
[----:B0-----:R-:W-:Y:S02]  /*0250*/  IMAD.WIDE R14, R9, 0x4, R4 ;  /* 0x00000004090e7825 */ /* 0x001fe400078e0204 */
[----:B------:R0:W5:Y:S04]  /*0260*/  LDG.E.U16.CONSTANT R4, desc[UR8][R12.64+0x2] ;  /* 0x000002080c047981 */ /* 0x000168000c1e9500 */
[----:B------:R0:W5:Y:S04]  /*0270*/  LDG.E.U16.CONSTANT R5, desc[UR8][R16.64] ;  /* 0x0000000810057981 */ /* 0x000168000c1e9500 */
[----:B------:R0:W5:Y:S01]  /*0280*/  LDG.E.CONSTANT R10, desc[UR8][R14.64] ;  /* 0x000000080e0a7981 */ /* 0x000162000c1e9900 */
[----:B------:R-:W-:Y:S01]  /*0290*/  ISETP.GT.AND P0, PT, R7, UR4, PT ;  /* 0x0000000407007c0c */ /* 0x000fe2000bf04270 */
[----:B------:R-:W-:-:S12]  /*02a0*/  HFMA2.MMA R11, -RZ, RZ, 0, 0 ;  /* 0x00000000ff0b7435 */ /* 0x000fd800000001ff */
[----:B0-----:R-:W-:Y:S05]  /*02b0*/  @!P0 BRA `(.L_x_1) ;  /* 0x00000000001c8947 */ /* 0x001fea0003800000 */
[----:B------:R-:W0:Y:S02]  /*02c0*/  LDC R12, c[0x0][0x254] ;  /* 0x00009500ff0c7b82 */ /* 0x000e240000000800 */
[----:B0-----:R-:W-:-:S05]  /*02d0*/  VIMNMX R9, R7, R12, PT ;  /* 0x0000000c07097248 */ /* 0x001fca0003fe0100 */
[----:B------:R-:W-:-:S05]  /*02e0*/  VIADD R9, R9, -UR4 ;  /* 0x8000000409097c36 */ /* 0x000fca0008000000 */
[----:B------:R-:W-:-:S04]  /*02f0*/  SHF.R.S32.HI R12, RZ, 0x1f, R9 ;  /* 0x0000001fff0c7819 */ /* 0x000fc80000011409 */
[----:B------:R-:W-:-:S04]  /*0300*/  LEA.HI R12, R12, R9, RZ, 0x5 ;  /* 0x000000090c0c7211 */ /* 0x000fc800078f28ff */
[----:B------:R-:W-:-:S05]  /*0310*/  SHF.R.S32.HI R12, RZ, 0x5, R12 ;  /* 0x00000005ff0c7819 */ /* 0x000fca000001140c */
[----:B------:R-:W-:-:S07]  /*0320*/  IMAD R11, R12, 0x6, RZ ;  /* 0x000000060c0b7824 */ /* 0x000fce00078e02ff */
.L_x_1:
[----:B------:R-:W-:Y:S01]  /*0330*/  ULDC UR5, c[0x0][0x254] ;  /* 0x0000950000057ab9 */ /* 0x000fe20000000800 */
[----:B------:R-:W-:Y:S02]  /*0340*/  MOV R12, RZ ;  /* 0x000000ff000c7202 */ /* 0x000fe40000000f00 */
[----:B------:R-:W-:-:S13]  /*0350*/  ISETP.GT.AND P0, PT, R7, UR5, PT ;  /* 0x0000000507007c0c */ /* 0x000fda000bf04270 */
[----:B------:R-:W-:Y:S05]  /*0360*/  @!P0 BRA `(.L_x_2) ;  /* 0x00000000001c8947 */ /* 0x000fea0003800000 */
[----:B------:R-:W0:Y:S02]  /*0370*/  LDC R12, c[0x0][0x258] ;  /* 0x00009600ff0c7b82 */ /* 0x000e240000000800 */
[----:B0-----:R-:W-:-:S05]  /*0380*/  VIMNMX R9, R7, R12, PT ;  /* 0x0000000c07097248 */ /* 0x001fca0003fe0100 */
[----:B------:R-:W-:-:S05]  /*0390*/  VIADD R9, R9, -UR5 ;  /* 0x8000000509097c36 */ /* 0x000fca0008000000 */
[----:B------:R-:W-:-:S04]  /*03a0*/  SHF.R.S32.HI R12, RZ, 0x1f, R9 ;  /* 0x0000001fff0c7819 */ /* 0x000fc80000011409 */
[----:B------:R-:W-:-:S04]  /*03b0*/  LEA.HI R12, R12, R9, RZ, 0x5 ;  /* 0x000000090c0c7211 */ /* 0x000fc800078f28ff */
[----:B------:R-:W-:-:S05]  /*03c0*/  SHF.R.S32.HI R12, RZ, 0x5, R12 ;  /* 0x00000005ff0c7819 */ /* 0x000fca000001140c */
[----:B------:R-:W-:-:S07]  /*03d0*/  IMAD R12, R12, 0x5, RZ ;  /* 0x000000050c0c7824 */ /* 0x000fce00078e02ff */
.L_x_2:
        /* <DEDUP_REMOVED lines=9> */
[----:B------:R-:W-:-:S04]  /*0470*/  SHF.R.S32.HI R14, RZ, 0x5, R14 ;  /* 0x00000005ff0e7819 */ /* 0x000fc8000001140e */
[----:B------:R-:W-:-:S07]  /*0480*/  SHF.L.U32 R13, R14, 0x2, RZ ;  /* 0x000000020e0d7819 */ /* 0x000fce00000006ff */
.L_x_3:
[----:B------:R-:W-:Y:S01]  /*0490*/  ULDC UR5, c[0x0][0x25c] ;  /* 0x0000970000057ab9 */ /* 0x000fe20000000800 */
[----:B------:R-:W-:Y:S01]  /*04a0*/  IMAD.MOV.U32 R14, RZ, RZ, RZ ;  /* 0x000000ffff0e7224 */ /* 0x000fe200078e00ff */
[----:B------:R-:W-:-:S13]  /*04b0*/  ISETP.GT.AND P0, PT, R7, UR5, PT ;  /* 0x0000000507007c0c */ /* 0x000fda000bf04270 */
[----:B------:R-:W-:Y:S05]  /*04c0*/  @!P0 BRA `(.L_x_4) ;  /* 0x00000000001c8947 */ /* 0x000fea0003800000 */
[----:B------:R-:W0:Y:S02]  /*04d0*/  LDC R14, c[0x0][0x260] ;  /* 0x00009800ff0e7b82 */ /* 0x000e240000000800 */
[----:B0-----:R-:W-:-:S04]  /*04e0*/  VIMNMX R9, R7, R14, PT ;  /* 0x0000000e07097248 */ /* 0x001fc80003fe0100 */
[----:B------:R-:W-:-:S04]  /*04f0*/  IADD3 R9, R9, -UR5, RZ ;  /* 0x8000000509097c10 */ /* 0x000fc8000fffe0ff */
[----:B------:R-:W-:-:S04]  /*0500*/  SHF.R.S32.HI R14, RZ, 0x1f, R9 ;  /* 0x0000001fff0e7819 */ /* 0x000fc80000011409 */
[----:B------:R-:W-:-:S04]  /*0510*/  LEA.HI R14, R14, R9, RZ, 0x5 ;  /* 0x000000090e0e7211 */ /* 0x000fc800078f28ff */
[----:B------:R-:W-:-:S05]  /*0520*/  SHF.R.S32.HI R14, RZ, 0x5, R14 ;  /* 0x00000005ff0e7819 */ /* 0x000fca000001140e */
[----:B------:R-:W-:-:S07]  /*0530*/  IMAD R14, R14, 0x3, RZ ;  /* 0x000000030e0e7824 */ /* 0x000fce00078e02ff */
.L_x_4:
        /* <DEDUP_REMOVED lines=10> */
[----:B------:R-:W-:-:S07]  /*05e0*/  IMAD.SHL.U32 R15, R16, 0x2, RZ ;  /* 0x00000002100f7824 */ /* 0x000fce00078e00ff */
.L_x_5:
[C---:B------:R-:W-:Y:S01]  /*05f0*/  VIMNMX R9, R7.reuse, UR4, PT ;  /* 0x0000000407097c48 */ /* 0x040fe2000bfe0100 */
[----:B------:R-:W-:Y:S01]  /*0600*/  ULDC.64 UR6, c[0x0][0x210] ;  /* 0x0000840000067ab9 */ /* 0x000fe20000000a00 */
[----:B------:R-:W-:Y:S01]  /*0610*/  SHF.L.U32 R17, R0, 0x2, RZ ;  /* 0x0000000200117819 */ /* 0x000fe200000006ff */
[C---:B-----5:R-:W-:Y:S01]  /*0620*/  IMAD.IADD R4, R7.reuse, 0x1, R4 ;  /* 0x0000000107047824 */ /* 0x060fe200078e0204 */
[----:B------:R-:W-:Y:S02]  /*0630*/  SHF.R.S32.HI R16, RZ, 0x1f, R9 ;  /* 0x0000001fff107819 */ /* 0x000fe40000011409 */
[----:B------:R-:W-:Y:S02]  /*0640*/  VIADDMNMX R2, R7, 0x80, R2, PT ;  /* 0x0000008007027846 */ /* 0x000fe40003800102 */
[----:B------:R-:W-:Y:S02]  /*0650*/  LEA.HI R16, R16, R9, RZ, 0x5 ;  /* 0x0000000910107211 */ /* 0x000fe400078f28ff */
[----:B------:R-:W-:-:S02]  /*0660*/  LOP3.LUT R9, R17, 0x1c, RZ, 0xc0, !PT ;  /* 0x0000001c11097812 */ /* 0x000fc400078ec0ff */
[----:B------:R-:W-:Y:S02]  /*0670*/  SHF.R.S32.HI R16, RZ, 0x5, R16 ;  /* 0x00000005ff107819 */ /* 0x000fe40000011410 */
[----:B------:R-:W-:Y:S01]  /*0680*/  SHF.R.U32.HI R10, RZ, R9, R10 ;  /* 0x00000009ff0a7219 */ /* 0x000fe2000001160a */
[----:B------:R-:W-:Y:S01]  /*0690*/  BAR.SYNC.DEFER_BLOCKING 0x0 ;  /* 0x0000000000007b1d */ /* 0x000fe20000010000 */
[C---:B------:R-:W-:Y:S01]  /*06a0*/  ISETP.GE.AND P0, PT, R7.reuse, R2, PT ;  /* 0x000000020700720c */ /* 0x040fe20003f06270 */
[----:B------:R-:W-:Y:S01]  /*06b0*/  IMAD R11, R16, 0x8, R11 ;  /* 0x00000008100b7824 */ /* 0x000fe200078e020b */
[----:B------:R-:W-:Y:S02]  /*06c0*/  LOP3.LUT R10, R10, 0xf, RZ, 0xc0, !PT ;  /* 0x0000000f0a0a7812 */ /* 0x000fe400078ec0ff */
[----:B------:R-:W-:Y:S01]  /*06d0*/  ISETP.GE.OR P0, PT, R7, UR4, P0 ;  /* 0x0000000407007c0c */ /* 0x000fe20008706670 */
[----:B------:R-:W-:Y:S01]  /*06e0*/  UMOV UR4, URZ ;  /* 0x0000003f00047c82 */ /* 0x000fe20008000000 */
[----:B------:R-:W-:-:S02]  /*06f0*/  IADD3 R11, R13, R11, R12 ;  /* 0x0000000b0d0b7210 */ /* 0x000fc40007ffe00c */
[----:B------:R-:W-:Y:S02]  /*0700*/  IADD3 R10, R10, 0x1, RZ ;  /* 0x000000010a0a7810 */ /* 0x000fe40007ffe0ff */
[----:B------:R-:W-:-:S03]  /*0710*/  IADD3 R14, R15, R11, R14 ;  /* 0x0000000b0f0e7210 */ /* 0x000fc60007ffe00e */
[----:B------:R-:W-:Y:S01]  /*0720*/  IMAD R12, R10, R10, RZ ;  /* 0x0000000a0a0c7224 */ /* 0x000fe200078e02ff */
[----:B------:R-:W-:Y:S01]  /*0730*/  SHF.R.S32.HI R10, RZ, 0x1f, R0 ;  /* 0x0000001fff0a7819 */ /* 0x000fe20000011400 */
[----:B------:R-:W-:-:S04]  /*0740*/  IMAD R11, R14, R3, RZ ;  /* 0x000000030e0b7224 */ /* 0x000fc800078e02ff */
[----:B------:R-:W0:Y:S01]  /*0750*/  I2F.F16 R12, R12 ;  /* 0x0000000c000c7306 */ /* 0x000e220000200c00 */
[----:B------:R-:W-:-:S04]  /*0760*/  IADD3 R13, P1, R0, R11, RZ ;  /* 0x0000000b000d7210 */ /* 0x000fc80007f3e0ff */
[----:B------:R-:W-:Y:S02]  /*0770*/  LEA.HI.X.SX32 R14, R11, R10, 0x1, P1 ;  /* 0x0000000a0b0e7211 */ /* 0x000fe400008f0eff */
[----:B------:R-:W-:-:S04]  /*0780*/  LEA R10, P1, R13, UR6, 0x2 ;  /* 0x000000060d0a7c11 */ /* 0x000fc8000f8210ff */
[----:B------:R-:W-:Y:S01]  /*0790*/  LEA.HI.X R11, R13, UR7, R14, 0x2, P1 ;  /* 0x000000070d0b7c11 */ /* 0x000fe200088f140e */
[----:B0-----:R-:W-:Y:S01]  /*07a0*/  HMUL2 R5, R12.H0_H0, R5.H0_H0 ;  /* 0x200000050c057232 */ /* 0x001fe20000000800 */
[----:B------:R-:W-:Y:S07]  /*07b0*/  @P0 BRA `(.L_x_6) ;  /* 0x0000000400f80947 */ /* 0x000fee0003800000 */
[----:B------:R-:W-:Y:S01]  /*07c0*/  SHF.R.S32.HI R20, RZ, 0x1f, R3 ;  /* 0x0000001fff147819 */ /* 0x000fe20000011403 */
[----:B------:R-:W-:Y:S01]  /*07d0*/  UMOV UR4, URZ ;  /* 0x0000003f00047c82 */ /* 0x000fe20008000000 */
[C---:B------:R-:W-:Y:S02]  /*07e0*/  SHF.L.U32 R21, R3.reuse, 0x2, RZ ;  /* 0x0000000203157819 */ /* 0x040fe400000006ff */
[----:B------:R-:W-:-:S07]  /*07f0*/  SHF.L.U64.HI R20, R3, 0x2, R20 ;  /* 0x0000000203147819 */ /* 0x000fce0000010214 */
.L_x_9:
[----:B0-----:R-:W0:Y:S01]  /*0800*/  S2UR UR6, SR_CgaCtaId ;  /* 0x00000000000679c3 */ /* 0x001e220000008800 */
[----:B------:R-:W-:Y:S01]  /*0810*/  ISETP.NE.AND P0, PT, R7, R4, PT ;  /* 0x000000040700720c */ /* 0x000fe20003f05270 */
[----:B------:R-:W-:Y:S02]  /*0820*/  UMOV UR5, 0x400 ;  /* 0x0000040000057882 */ /* 0x000fe40000000000 */
[----:B0-----:R-:W-:-:S10]  /*0830*/  ULEA UR6, UR6, UR5, 0x18 ;  /* 0x0000000506067291 */ /* 0x001fd4000f8ec03f */
[----:B------:R-:W-:Y:S05]  /*0840*/  @P0 BRA `(.L_x_7) ;  /* 0x00000000005c0947 */ /* 0x000fea0003800000 */
[----:B------:R-:W0:Y:S01]  /*0850*/  LDC.64 R4, c[0x0][0x220] ;  /* 0x00008800ff047b82 */ /* 0x000e220000000a00 */
[----:B------:R-:W-:Y:S01]  /*0860*/  VIADD R6, R6, 0x1 ;  /* 0x0000000106067836 */ /* 0x000fe20000000000 */
[----:B------:R-:W-:-:S03]  /*0870*/  ULDC UR5, c[0x0][0x23c] ;  /* 0x00008f0000057ab9 */ /* 0x000fc60000000800 */
[----:B------:R-:W-:-:S03]  /*0880*/  IMAD R3, R6, UR5, RZ ;  /* 0x0000000506037c24 */ /* 0x000fc6000f8e02ff */
[----:B------:R-:W1:Y:S02]  /*0890*/  LDC.64 R14, c[0x0][0x230] ;  /* 0x00008c00ff0e7b82 */ /* 0x000e640000000a00 */
[----:B------:R-:W-:-:S04]  /*08a0*/  SHF.R.S32.HI R12, RZ, 0x1f, R3 ;  /* 0x0000001fff0c7819 */ /* 0x000fc80000011403 */
[----:B------:R-:W-:Y:S02]  /*08b0*/  LEA.HI R3, R12, R3, RZ, 0x3 ;  /* 0x000000030c037211 */ /* 0x000fe400078f18ff */
[----:B------:R-:W2:Y:S02]  /*08c0*/  LDC.64 R12, c[0x0][0x228] ;  /* 0x00008a00ff0c7b82 */ /* 0x000ea40000000a00 */
[----:B------:R-:W-:-:S05]  /*08d0*/  LEA.HI.SX32 R3, R3, R8, 0x1d ;  /* 0x0000000803037211 */ /* 0x000fca00078feaff */
[----:B0-----:R-:W-:-:S06]  /*08e0*/  IMAD.WIDE R4, R3, 0x4, R4 ;  /* 0x0000000403047825 */ /* 0x001fcc00078e0204 */
[----:B------:R-:W3:Y:S01]  /*08f0*/  LDG.E.CONSTANT R4, desc[UR8][R4.64] ;  /* 0x0000000804047981 */ /* 0x000ee2000c1e9900 */
[----:B------:R-:W-:-:S05]  /*0900*/  SHF.L.U32 R3, R7, 0x1, RZ ;  /* 0x0000000107037819 */ /* 0x000fca00000006ff */
[----:B-1----:R-:W-:-:S04]  /*0910*/  IMAD.WIDE R14, R3, 0x2, R14 ;  /* 0x00000002030e7825 */ /* 0x002fc800078e020e */
[----:B--2---:R-:W-:Y:S02]  /*0920*/  IMAD.WIDE R12, R6, 0x2, R12 ;  /* 0x00000002060c7825 */ /* 0x004fe400078e020c */
[----:B------:R-:W2:Y:S04]  /*0930*/  LDG.E.U16.CONSTANT R14, desc[UR8][R14.64+0x2] ;  /* 0x000002080e0e7981 */ /* 0x000ea8000c1e9500 */
[----:B------:R-:W4:Y:S01]  /*0940*/  LDG.E.U16.CONSTANT R12, desc[UR8][R12.64] ;  /* 0x000000080c0c7981 */ /* 0x000f22000c1e9500 */
[----:B---3--:R-:W-:-:S04]  /*0950*/  SHF.R.U32.HI R3, RZ, R9, R4 ;  /* 0x00000009ff037219 */ /* 0x008fc80000011604 */
[----:B------:R-:W-:-:S05]  /*0960*/  LOP3.LUT R3, R3, 0xf, RZ, 0xc0, !PT ;  /* 0x0000000f03037812 */ /* 0x000fca00078ec0ff */
[----:B------:R-:W-:Y:S01]  /*0970*/  VIADD R3, R3, 0x1 ;  /* 0x0000000103037836 */ /* 0x000fe20000000000 */
[----:B--2---:R-:W-:-:S03]  /*0980*/  IADD3 R4, R14, R7, RZ ;  /* 0x000000070e047210 */ /* 0x004fc60007ffe0ff */
[----:B------:R-:W-:-:S06]  /*0990*/  IMAD R3, R3, R3, RZ ;  /* 0x0000000303037224 */ /* 0x000fcc00078e02ff */
[----:B------:R-:W4:Y:S02]  /*09a0*/  I2F.F16 R3, R3 ;  /* 0x0000000300037306 */ /* 0x000f240000200c00 */
[----:B----4-:R-:W-:-:S07]  /*09b0*/  HMUL2 R5, R3.H0_H0, R12.H0_H0 ;  /* 0x2000000c03057232 */ /* 0x010fce0000000800 */
.L_x_7:
[----:B------:R-:W-:Y:S01]  /*09c0*/  IMAD.MOV.U32 R22, RZ, RZ, RZ ;  /* 0x000000ffff167224 */ /* 0x000fe200078e00ff */
[----:B------:R-:W-:Y:S01]  /*09d0*/  MOV R12, R10 ;  /* 0x0000000a000c7202 */ /* 0x000fe20000000f00 */
[----:B------:R-:W-:Y:S01]  /*09e0*/  IMAD.MOV.U32 R13, RZ, RZ, R11 ;  /* 0x000000ffff0d7224 */ /* 0x000fe200078e000b */
[----:B------:R-:W-:-:S06]  /*09f0*/  UMOV UR5, UR4 ;  /* 0x0000000400057c82 */ /* 0x000fcc0008000000 */
.L_x_8:
[----:B0-----:R-:W2:Y:S01]  /*0a00*/  LDG.E.CONSTANT R18, desc[UR8][R12.64] ;  /* 0x000000080c127981 */ /* 0x001ea2000c1e9900 */
[----:B------:R-:W-:-:S04]  /*0a10*/  IADD3 R16, P0, R12, R21, RZ ;  /* 0x000000150c107210 */ /* 0x000fc80007f1e0ff */
[----:B------:R-:W-:-:S05]  /*0a20*/  IADD3.X R17, R13, R20, RZ, P0, !PT ;  /* 0x000000140d117210 */ /* 0x000fca00007fe4ff */
[----:B------:R0:W3:Y:S01]  /*0a30*/  LDG.E.CONSTANT R23, desc[UR8][R16.64] ;  /* 0x0000000810177981 */ /* 0x0000e2000c1e9900 */
[----:B------:R-:W-:Y:S01]  /*0a40*/  ULEA UR7, UR5, UR6, 0x1 ;  /* 0x0000000605077291 */ /* 0x000fe2000f8e083f */
[----:B------:R-:W-:Y:S01]  /*0a50*/  VIADD R22, R22, 0x1 ;  /* 0x0000000116167836 */ /* 0x000fe20000000000 */
[----:B------:R-:W-:-:S04]  /*0a60*/  UIADD3 UR5, UR5, 0x8, URZ ;  /* 0x0000000805057890 */ /* 0x000fc8000fffe03f */
[----:B------:R-:W-:-:S03]  /*0a70*/  ISETP.NE.AND P0, PT, R22, 0x4, PT ;  /* 0x000000041600780c */ /* 0x000fc60003f05270 */
[----:B------:R-:W1:Y:S04]  /*0a80*/  LDS.U16 R24, [UR7] ;  /* 0x00000007ff187984 */ /* 0x000e680008000400 */
[----:B------:R-:W4:Y:S04]  /*0a90*/  LDS.U16 R26, [UR7+0x2] ;  /* 0x00000207ff1a7984 */ /* 0x000f280008000400 */
[----:B------:R-:W5:Y:S01]  /*0aa0*/  LDS.U16 R25, [UR7+0x6] ;  /* 0x00000607ff197984 */ /* 0x000f620008000400 */
[----:B--2---:R-:W-:Y:S02]  /*0ab0*/  SHF.R.U32.HI R14, RZ, 0x8, R18 ;  /* 0x00000008ff0e7819 */ /* 0x004fe40000011612 */
[----:B------:R-:W-:-:S02]  /*0ac0*/  LOP3.LUT R3, R18, 0xff, RZ, 0xc0, !PT ;  /* 0x000000ff12037812 */ /* 0x000fc400078ec0ff */
[----:B------:R-:W-:Y:S02]  /*0ad0*/  LOP3.LUT R14, R14, 0xff, RZ, 0xc0, !PT ;  /* 0x000000ff0e0e7812 */ /* 0x000fe400078ec0ff */
[----:B------:R-:W-:Y:S01]  /*0ae0*/  SHF.R.U32.HI R28, RZ, 0x10, R18 ;  /* 0x00000010ff1c7819 */ /* 0x000fe20000011612 */
[----:B------:R-:W-:Y:S01]  /*0af0*/  VIADD R19, R3, 0xffffff80 ;  /* 0xffffff8003137836 */ /* 0x000fe20000000000 */
[----:B------:R-:W-:Y:S01]  /*0b00*/  IADD3 R27, R14, -0x80, RZ ;  /* 0xffffff800e1b7810 */ /* 0x000fe20007ffe0ff */
[----:B------:R-:W1:Y:S01]  /*0b10*/  LDC R3, c[0x0][0x23c] ;  /* 0x00008f00ff037b82 */ /* 0x000e620000000800 */
[----:B------:R-:W-:Y:S02]  /*0b20*/  LOP3.LUT R28, R28, 0xff, RZ, 0xc0, !PT ;  /* 0x000000ff1c1c7812 */ /* 0x000fe400078ec0ff */
[----:B0-----:R-:W-:Y:S01]  /*0b30*/  I2F.F16 R16, R27 ;  /* 0x0000001b00107306 */ /* 0x001fe20000200c00 */
[----:B------:R-:W-:Y:S02]  /*0b40*/  LEA.HI R18, R18, 0xffffff80, RZ, 0x8 ;  /* 0xffffff8012127811 */ /* 0x000fe400078f40ff */
[----:B------:R-:W-:-:S02]  /*0b50*/  IADD3 R28, R28, -0x80, RZ ;  /* 0xffffff801c1c7810 */ /* 0x000fc40007ffe0ff */
[----:B------:R-:W0:Y:S03]  /*0b60*/  LDC.64 R14, c[0x0][0x248] ;  /* 0x00009200ff0e7b82 */ /* 0x000e260000000a00 */
[----:B------:R-:W2:Y:S08]  /*0b70*/  I2F.F16 R19, R19 ;  /* 0x0000001300137306 */ /* 0x000eb00000200c00 */
[----:B------:R-:W-:Y:S01]  /*0b80*/  I2F.F16 R27, R18 ;  /* 0x00000012001b7306 */ /* 0x000fe20000200c00 */
[----:B-1----:R-:W-:Y:S01]  /*0b90*/  IMAD R17, R24, R3, R0 ;  /* 0x0000000318117224 */ /* 0x002fe200078e0200 */
[----:B--2---:R-:W-:-:S06]  /*0ba0*/  PRMT R16, R19, 0x5410, R16 ;  /* 0x0000541013107816 */ /* 0x004fcc0000000010 */
[----:B------:R-:W1:Y:S01]  /*0bb0*/  I2F.F16 R28, R28 ;  /* 0x0000001c001c7306 */ /* 0x000e620000200c00 */
[----:B------:R-:W2:Y:S01]  /*0bc0*/  LDS.U16 R19, [UR7+0x4] ;  /* 0x00000407ff137984 */ /* 0x000ea20008000400 */
[-CC-:B----4-:R-:W-:Y:S02]  /*0bd0*/  IMAD R29, R26, R3.reuse, R0.reuse ;  /* 0x000000031a1d7224 */ /* 0x190fe400078e0200 */
[----:B-----5:R-:W-:Y:S01]  /*0be0*/  IMAD R25, R25, R3, R0 ;  /* 0x0000000319197224 */ /* 0x020fe200078e0200 */
[----:B------:R-:W-:Y:S01]  /*0bf0*/  HFMA2.MMA R24, R16, R5, -RZ ;  /* 0x0000000510187235 */ /* 0x000fe200001000ff */
[----:B0-----:R-:W-:-:S04]  /*0c00*/  IMAD.WIDE R16, R17, 0x2, R14 ;  /* 0x0000000211107825 */ /* 0x001fc800078e020e */
[----:B------:R-:W-:Y:S02]  /*0c10*/  IMAD.WIDE R12, R3, 0x8, R12 ;  /* 0x00000008030c7825 */ /* 0x000fe400078e020c */
[----:B------:R0:W-:Y:S01]  /*0c20*/  STG.E.U16 desc[UR8][R16.64], R24 ;  /* 0x0000001810007986 */ /* 0x0001e2000c101508 */
[----:B-1----:R-:W-:Y:S02]  /*0c30*/  PRMT R28, R28, 0x5410, R27 ;  /* 0x000054101c1c7816 */ /* 0x002fe4000000001b */
[----:B------:R-:W-:Y:S02]  /*0c40*/  PRMT R26, R24, 0x7632, R26 ;  /* 0x00007632181a7816 */ /* 0x000fe4000000001a */
[----:B------:R-:W-:Y:S01]  /*0c50*/  LDS.U16 R24, [UR7+0x8] ;  /* 0x00000807ff187984 */ /* 0x000fe20008000400 */
[----:B0-----:R-:W-:Y:S01]  /*0c60*/  IMAD.WIDE R16, R29, 0x2, R14 ;  /* 0x000000021d107825 */ /* 0x001fe200078e020e */
[----:B---3--:R-:W-:-:S04]  /*0c70*/  SHF.R.U32.HI R29, RZ, 0x8, R23 ;  /* 0x00000008ff1d7819 */ /* 0x008fc80000011617 */
[----:B------:R0:W-:Y:S01]  /*0c80*/  STG.E.U16 desc[UR8][R16.64], R26 ;  /* 0x0000001a10007986 */ /* 0x0001e2000c101508 */
[----:B------:R-:W-:-:S03]  /*0c90*/  LOP3.LUT R29, R29, 0xff, RZ, 0xc0, !PT ;  /* 0x000000ff1d1d7812 */ /* 0x000fc600078ec0ff */
[----:B------:R-:W1:Y:S01]  /*0ca0*/  LDS.U16 R26, [UR7+0xa] ;  /* 0x00000a07ff1a7984 */ /* 0x000e620008000400 */
[----:B------:R-:W-:Y:S01]  /*0cb0*/  IADD3 R29, R29, -0x80, RZ ;  /* 0xffffff801d1d7810 */ /* 0x000fe20007ffe0ff */
[----:B--2---:R-:W-:Y:S02]  /*0cc0*/  IMAD R27, R19, R3, R0 ;  /* 0x00000003131b7224 */ /* 0x004fe400078e0200 */
[----:B------:R-:W-:Y:S02]  /*0cd0*/  HMUL2 R19, R28, R5 ;  /* 0x000000051c137232 */ /* 0x000fe40000000000 */
[----:B0-----:R-:W-:-:S03]  /*0ce0*/  IMAD.WIDE R16, R27, 0x2, R14 ;  /* 0x000000021b107825 */ /* 0x001fc600078e020e */
[C---:B------:R-:W-:Y:S01]  /*0cf0*/  PRMT R30, R19.reuse, 0x7610, R30 ;  /* 0x00007610131e7816 */ /* 0x040fe2000000001e */
[----:B------:R-:W0:Y:S01]  /*0d00*/  LDS.U16 R27, [UR7+0xc] ;  /* 0x00000c07ff1b7984 */ /* 0x000e220008000400 */
[----:B------:R-:W-:Y:S01]  /*0d10*/  PRMT R31, R19, 0x7632, R31 ;  /* 0x00007632131f7816 */ /* 0x000fe2000000001f */
[----:B------:R-:W-:Y:S01]  /*0d20*/  IMAD.WIDE R18, R25, 0x2, R14 ;  /* 0x0000000219127825 */ /* 0x000fe200078e020e */
[----:B------:R-:W-:Y:S01]  /*0d30*/  LOP3.LUT R25, R23, 0xff, RZ, 0xc0, !PT ;  /* 0x000000ff17197812 */ /* 0x000fe200078ec0ff */
[----:B------:R2:W-:Y:S04]  /*0d40*/  STG.E.U16 desc[UR8][R16.64], R30 ;  /* 0x0000001e10007986 */ /* 0x0005e8000c101508 */
[----:B------:R-:W-:Y:S01]  /*0d50*/  VIADD R28, R25, 0xffffff80 ;  /* 0xffffff80191c7836 */ /* 0x000fe20000000000 */
[----:B------:R3:W-:Y:S04]  /*0d60*/  STG.E.U16 desc[UR8][R18.64], R31 ;  /* 0x0000001f12007986 */ /* 0x0007e8000c101508 */
[----:B------:R-:W4:Y:S01]  /*0d70*/  LDS.U16 R25, [UR7+0xe] ;  /* 0x00000e07ff197984 */ /* 0x000f220008000400 */
[----:B------:R-:W-:Y:S01]  /*0d80*/  I2F.F16 R28, R28 ;  /* 0x0000001c001c7306 */ /* 0x000fe20000200c00 */
[----:B--2---:R-:W-:-:S04]  /*0d90*/  SHF.R.U32.HI R16, RZ, 0x10, R23 ;  /* 0x00000010ff107819 */ /* 0x004fc80000011617 */
[----:B------:R-:W-:-:S03]  /*0da0*/  LOP3.LUT R16, R16, 0xff, RZ, 0xc0, !PT ;  /* 0x000000ff10107812 */ /* 0x000fc600078ec0ff */
[----:B------:R1:W2:Y:S01]  /*0db0*/  I2F.F16 R17, R29 ;  /* 0x0000001d00117306 */ /* 0x0002a20000200c00 */
[----:B---3--:R-:W-:Y:S02]  /*0dc0*/  LEA.HI R18, R23, 0xffffff80, RZ, 0x8 ;  /* 0xffffff8017127811 */ /* 0x008fe400078f40ff */
[----:B------:R-:W-:-:S05]  /*0dd0*/  IADD3 R19, R16, -0x80, RZ ;  /* 0xffffff8010137810 */ /* 0x000fca0007ffe0ff */
[----:B------:R-:W-:Y:S01]  /*0de0*/  I2F.F16 R18, R18 ;  /* 0x0000001200127306 */ /* 0x000fe20000200c00 */
[----:B-1----:R-:W-:Y:S01]  /*0df0*/  IMAD R29, R26, R3, R0 ;  /* 0x000000031a1d7224 */ /* 0x002fe200078e0200 */
[----:B--2---:R-:W-:-:S06]  /*0e00*/  PRMT R28, R28, 0x5410, R17 ;  /* 0x000054101c1c7816 */ /* 0x004fcc0000000011 */
[----:B------:R-:W1:Y:S01]  /*0e10*/  I2F.F16 R19, R19 ;  /* 0x0000001300137306 */ /* 0x000e620000200c00 */
[-CC-:B------:R-:W-:Y:S02]  /*0e20*/  IMAD R17, R24, R3.reuse, R0.reuse ;  /* 0x0000000318117224 */ /* 0x180fe400078e0200 */
[----:B0-----:R-:W-:Y:S01]  /*0e30*/  IMAD R27, R27, R3, R0 ;  /* 0x000000031b1b7224 */ /* 0x001fe200078e0200 */
[----:B------:R-:W-:Y:S01]  /*0e40*/  HFMA2.MMA R23, R28, R5, -RZ ;  /* 0x000000051c177235 */ /* 0x000fe200001000ff */
[----:B------:R-:W-:-:S06]  /*0e50*/  IMAD.WIDE R16, R17, 0x2, R14 ;  /* 0x0000000211107825 */ /* 0x000fcc00078e020e */
[----:B------:R0:W-:Y:S01]  /*0e60*/  STG.E.U16 desc[UR8][R16.64], R23 ;  /* 0x0000001710007986 */ /* 0x0001e2000c101508 */
[----:B-1----:R-:W-:Y:S01]  /*0e70*/  PRMT R18, R19, 0x5410, R18 ;  /* 0x0000541013127816 */ /* 0x002fe20000000012 */
[----:B----4-:R-:W-:-:S04]  /*0e80*/  IMAD R25, R25, R3, R0 ;  /* 0x0000000319197224 */ /* 0x010fc800078e0200 */
[----:B------:R-:W-:Y:S02]  /*0e90*/  HMUL2 R24, R18, R5 ;  /* 0x0000000512187232 */ /* 0x000fe40000000000 */
[----:B------:R-:W-:-:S04]  /*0ea0*/  IMAD.WIDE R18, R27, 0x2, R14 ;  /* 0x000000021b127825 */ /* 0x000fc800078e020e */
[----:B0-----:R-:W-:-:S04]  /*0eb0*/  IMAD.WIDE R16, R29, 0x2, R14 ;  /* 0x000000021d107825 */ /* 0x001fc800078e020e */
[----:B------:R-:W-:Y:S01]  /*0ec0*/  IMAD.WIDE R14, R25, 0x2, R14 ;  /* 0x00000002190e7825 */ /* 0x000fe200078e020e */
[----:B------:R-:W-:Y:S02]  /*0ed0*/  PRMT R25, R23, 0x7632, R25 ;  /* 0x0000763217197816 */ /* 0x000fe40000000019 */
[----:B------:R-:W-:-:S03]  /*0ee0*/  PRMT R23, R24, 0x7632, R23 ;  /* 0x0000763218177816 */ /* 0x000fc60000000017 */
[----:B------:R0:W-:Y:S04]  /*0ef0*/  STG.E.U16 desc[UR8][R16.64], R25 ;  /* 0x0000001910007986 */ /* 0x0001e8000c101508 */
[----:B------:R0:W-:Y:S04]  /*0f00*/  STG.E.U16 desc[UR8][R18.64], R24 ;  /* 0x0000001812007986 */ /* 0x0001e8000c101508 */
[----:B------:R0:W-:Y:S01]  /*0f10*/  STG.E.U16 desc[UR8][R14.64], R23 ;  /* 0x000000170e007986 */ /* 0x0001e2000c101508 */
[----:B------:R-:W-:Y:S05]  /*0f20*/  @P0 BRA `(.L_x_8) ;  /* 0xfffffff800b40947 */ /* 0x000fea000383ffff */
[----:B------:R-:W-:Y:S01]  /*0f30*/  IADD3 R7, R7, 0x20, RZ ;  /* 0x0000002007077810 */ /* 0x000fe20007ffe0ff */
[----:B------:R-:W-:Y:S01]  /*0f40*/  ULDC UR5, c[0x0][0x250] ;  /* 0x0000940000057ab9 */ /* 0x000fe20000000800 */
[----:B------:R-:W-:Y:S01]  /*0f50*/  UIADD3 UR4, UR4, 0x20, URZ ;  /* 0x0000002004047890 */ /* 0x000fe2000fffe03f */
[----:B------:R-:W-:Y:S01]  /*0f60*/  IMAD.WIDE R10, R3, 0x20, R10 ;  /* 0x00000020030a7825 */ /* 0x000fe200078e020a */
[C---:B------:R-:W-:Y:S02]  /*0f70*/  ISETP.GE.AND P0, PT, R7.reuse, UR5, PT ;  /* 0x0000000507007c0c */ /* 0x040fe4000bf06270 */
[----:B------:R-:W-:-:S13]  /*0f80*/  ISETP.LT.AND P1, PT, R7, R2, PT ;  /* 0x000000020700720c */ /* 0x000fda0003f21270 */
[----:B------:R-:W-:Y:S05]  /*0f90*/  @!P0 BRA P1, `(.L_x_9) ;  /* 0xfffffff800188947 */ /* 0x000fea000083ffff */
.L_x_6:
[----:B------:R-:W-:Y:S01]  /*0fa0*/  ISETP.GE.AND P0, PT, R7, R2, PT ;  /* 0x000000020700720c */ /* 0x000fe20003f06270 */
[----:B------:R-:W-:-:S03]  /*0fb0*/  ULDC UR5, c[0x0][0x254] ;  /* 0x0000950000057ab9 */ /* 0x000fc60000000800 */
[----:B------:R-:W-:-:S13]  /*0fc0*/  ISETP.GE.OR P0, PT, R7, UR5, P0 ;  /* 0x0000000507007c0c */ /* 0x000fda0008706670 */
[----:B------:R-:W-:Y:S05]  /*0fd0*/  @P0 BRA `(.L_x_10) ;  /* 0x0000000c00240947 */ /* 0x000fea0003800000 */
.L_x_12:
[----:B------:R-:W1:Y:S01]  /*0fe0*/  S2UR UR6, SR_CgaCtaId ;  /* 0x00000000000679c3 */ /* 0x000e620000008800 */
[----:B------:R-:W-:Y:S01]  /*0ff0*/  ISETP.NE.AND P0, PT, R7, R4, PT ;  /* 0x000000040700720c */ /* 0x000fe20003f05270 */
[----:B------:R-:W-:Y:S01]  /*1000*/  UMOV UR5, 0x400 ;  /* 0x0000040000057882 */ /* 0x000fe20000000000 */
[----:B------:R-:W-:Y:S02]  /*1010*/  UPLOP3.LUT UP0, UPT, UPT, UPT, UPT, 0x80, 0x0 ;  /* 0x000000000000789c */ /* 0x000fe40003f0f070 */
[----:B-1----:R-:W-:-:S04]  /*1020*/  ULEA UR5, UR6, UR5, 0x18 ;  /* 0x0000000506057291 */ /* 0x002fc8000f8ec03f */
[----:B------:R-:W-:-:S04]  /*1030*/  ULEA UR5, UR4, UR5, 0x1 ;  /* 0x0000000504057291 */ /* 0x000fc8000f8e083f */
[----:B------:R-:W-:Y:S01]  /*1040*/  UIADD3 UR5, UR5, 0x10, URZ ;  /* 0x0000001005057890 */ /* 0x000fe2000fffe03f */
[----:B------:R-:W-:Y:S11]  /*1050*/  @P0 BRA `(.L_x_11) ;  /* 0x00000000005c0947 */ /* 0x000ff60003800000 */
[----:B------:R-:W1:Y:S01]  /*1060*/  LDC.64 R4, c[0x0][0x220] ;  /* 0x00008800ff047b82 */ /* 0x000e620000000a00 */
[----:B------:R-:W-:Y:S01]  /*1070*/  IADD3 R6, R6, 0x1, RZ ;  /* 0x0000000106067810 */ /* 0x000fe20007ffe0ff */
[----:B------:R-:W-:-:S04]  /*1080*/  ULDC UR6, c[0x0][0x23c] ;  /* 0x00008f0000067ab9 */ /* 0x000fc80000000800 */
[----:B------:R-:W-:Y:S02]  /*1090*/  IMAD R3, R6, UR6, RZ ;  /* 0x0000000606037c24 */ /* 0x000fe4000f8e02ff */
[----:B0-----:R-:W0:Y:S03]  /*10a0*/  LDC.64 R14, c[0x0][0x228] ;  /* 0x00008a00ff0e7b82 */ /* 0x001e260000000a00 */
[----:B------:R-:W-:-:S04]  /*10b0*/  SHF.R.S32.HI R12, RZ, 0x1f, R3 ;  /* 0x0000001fff0c7819 */ /* 0x000fc80000011403 */
[----:B------:R-:W-:Y:S02]  /*10c0*/  LEA.HI R3, R12, R3, RZ, 0x3 ;  /* 0x000000030c037211 */ /* 0x000fe400078f18ff */
[----:B------:R-:W2:Y:S02]  /*10d0*/  LDC.64 R12, c[0x0][0x230] ;  /* 0x00008c00ff0c7b82 */ /* 0x000ea40000000a00 */
[----:B------:R-:W-:-:S05]  /*10e0*/  LEA.HI.SX32 R3, R3, R8, 0x1d ;  /* 0x0000000803037211 */ /* 0x000fca00078feaff */
[----:B-1----:R-:W-:-:S06]  /*10f0*/  IMAD.WIDE R4, R3, 0x4, R4 ;  /* 0x0000000403047825 */ /* 0x002fcc00078e0204 */
[----:B------:R-:W3:Y:S01]  /*1100*/  LDG.E.CONSTANT R4, desc[UR8][R4.64] ;  /* 0x0000000804047981 */ /* 0x000ee2000c1e9900 */
[----:B------:R-:W-:Y:S01]  /*1110*/  LEA R3, R7, 0x1, 0x1 ;  /* 0x0000000107037811 */ /* 0x000fe200078e08ff */
[----:B0-----:R-:W-:-:S06]  /*1120*/  IMAD.WIDE R14, R6, 0x2, R14 ;  /* 0x00000002060e7825 */ /* 0x001fcc00078e020e */
[----:B------:R-:W4:Y:S01]  /*1130*/  LDG.E.U16.CONSTANT R14, desc[UR8][R14.64] ;  /* 0x000000080e0e7981 */ /* 0x000f22000c1e9500 */
[----:B--2---:R-:W-:-:S06]  /*1140*/  IMAD.WIDE R12, R3, 0x2, R12 ;  /* 0x00000002030c7825 */ /* 0x004fcc00078e020c */
[----:B------:R-:W2:Y:S01]  /*1150*/  LDG.E.U16.CONSTANT R12, desc[UR8][R12.64] ;  /* 0x000000080c0c7981 */ /* 0x000ea2000c1e9500 */
[----:B---3--:R-:W-:-:S04]  /*1160*/  SHF.R.U32.HI R3, RZ, R9, R4 ;  /* 0x00000009ff037219 */ /* 0x008fc80000011604 */
[----:B------:R-:W-:-:S05]  /*1170*/  LOP3.LUT R3, R3, 0xf, RZ, 0xc0, !PT ;  /* 0x0000000f03037812 */ /* 0x000fca00078ec0ff */
[----:B------:R-:W-:-:S04]  /*1180*/  VIADD R3, R3, 0x1 ;  /* 0x0000000103037836 */ /* 0x000fc80000000000 */
[----:B------:R-:W-:-:S06]  /*1190*/  IMAD R3, R3, R3, RZ ;  /* 0x0000000303037224 */ /* 0x000fcc00078e02ff */
[----:B------:R-:W4:Y:S01]  /*11a0*/  I2F.F16 R3, R3 ;  /* 0x0000000300037306 */ /* 0x000f220000200c00 */
[----:B--2---:R-:W-:Y:S01]  /*11b0*/  IADD3 R4, R12, R7, RZ ;  /* 0x000000070c047210 */ /* 0x004fe20007ffe0ff */
[----:B----4-:R-:W-:-:S07]  /*11c0*/  HMUL2 R5, R3.H0_H0, R14.H0_H0 ;  /* 0x2000000e03057232 */ /* 0x010fce0000000800 */
.L_x_11:
[----:B------:R1:W2:Y:S01]  /*11d0*/  LDG.E.CONSTANT R22, desc[UR8][R10.64] ;  /* 0x000000080a167981 */ /* 0x0002a2000c1e9900 */
[----:B------:R-:W3:Y:S03]  /*11e0*/  LDC R3, c[0x0][0x23c] ;  /* 0x00008f00ff037b82 */ /* 0x000ee60000000800 */
[----:B0-----:R-:W0:Y:S04]  /*11f0*/  LDS.U16 R24, [UR5+-0x10] ;  /* 0xfffff005ff187984 */ /* 0x001e280008000400 */
[----:B------:R-:W-:Y:S01]  /*1200*/  LDS.U16 R19, [UR5+-0xe] ;  /* 0xfffff205ff137984 */ /* 0x000fe20008000400 */
[C---:B---3--:R-:W-:Y:S02]  /*1210*/  IMAD.WIDE R12, R3.reuse, 0x4, R10 ;  /* 0x00000004030c7825 */ /* 0x048fe400078e020a */
[----:B-1----:R-:W1:Y:S03]  /*1220*/  LDC.64 R10, c[0x0][0x248] ;  /* 0x00009200ff0a7b82 */ /* 0x002e660000000a00 */
[----:B------:R0:W3:Y:S01]  /*1230*/  LDG.E.CONSTANT R17, desc[UR8][R12.64] ;  /* 0x000000080c117981 */ /* 0x0000e2000c1e9900 */
[----:B------:R-:W-:-:S05]  /*1240*/  IMAD.WIDE R20, R3, 0x4, R12 ;  /* 0x0000000403147825 */ /* 0x000fca00078e020c */
[----:B------:R-:W4:Y:S01]  /*1250*/  LDG.E.CONSTANT R16, desc[UR8][R20.64] ;  /* 0x0000000814107981 */ /* 0x000f22000c1e9900 */
[----:B------:R-:W-:Y:S01]  /*1260*/  PLOP3.LUT P0, PT, PT, PT, UP0, 0x80, 0x0 ;  /* 0x000000000000781c */ /* 0x000fe20003f0f008 */
[----:B------:R-:W-:Y:S02]  /*1270*/  UIADD3 UR4, UR4, 0x10, URZ ;  /* 0x0000001004047890 */ /* 0x000fe4000fffe03f */
[----:B------:R-:W-:Y:S01]  /*1280*/  UPLOP3.LUT UP0, UPT, UPT, UPT, UPT, 0x40, 0x0 ;  /* 0x000000000000789c */ /* 0x000fe20003f0e870 */
[----:B0-----:R-:W-:Y:S01]  /*1290*/  IMAD R13, R24, R3, R0 ;  /* 0x00000003180d7224 */ /* 0x001fe200078e0200 */
[----:B--2---:R-:W-:Y:S02]  /*12a0*/  SHF.R.U32.HI R15, RZ, 0x6, R22 ;  /* 0x00000006ff0f7819 */ /* 0x004fe40000011616 */
[----:B------:R-:W-:Y:S02]  /*12b0*/  LOP3.LUT R14, R22, 0x3f, RZ, 0xc0, !PT ;  /* 0x0000003f160e7812 */ /* 0x000fe400078ec0ff */
[----:B------:R-:W-:-:S02]  /*12c0*/  LOP3.LUT R15, R15, 0x3f, RZ, 0xc0, !PT ;  /* 0x0000003f0f0f7812 */ /* 0x000fc400078ec0ff */
[----:B------:R-:W-:Y:S02]  /*12d0*/  IADD3 R18, R14, -0x20, RZ ;  /* 0xffffffe00e127810 */ /* 0x000fe40007ffe0ff */
[--C-:B------:R-:W-:Y:S01]  /*12e0*/  SHF.R.U32.HI R12, RZ, 0xc, R22.reuse ;  /* 0x0000000cff0c7819 */ /* 0x100fe20000011616 */
[----:B------:R-:W-:Y:S01]  /*12f0*/  VIADD R23, R15, 0xffffffe0 ;  /* 0xffffffe00f177836 */ /* 0x000fe20000000000 */
[----:B------:R-:W-:Y:S01]  /*1300*/  SHF.R.U32.HI R25, RZ, 0x12, R22 ;  /* 0x00000012ff197819 */ /* 0x000fe20000011616 */
[----:B------:R-:W0:Y:S01]  /*1310*/  LDS.U16 R15, [UR5+-0xc] ;  /* 0xfffff405ff0f7984 */ /* 0x000e220008000400 */
[----:B------:R-:W-:Y:S01]  /*1320*/  I2F.F16 R18, R18 ;  /* 0x0000001200127306 */ /* 0x000fe20000200c00 */
[----:B------:R-:W-:Y:S01]  /*1330*/  LOP3.LUT R24, R12, 0x3f, RZ, 0xc0, !PT ;  /* 0x0000003f0c187812 */ /* 0x000fe200078ec0ff */
[----:B-1----:R-:W-:Y:S01]  /*1340*/  IMAD.WIDE R12, R13, 0x2, R10 ;  /* 0x000000020d0c7825 */ /* 0x002fe200078e020a */
[----:B------:R-:W-:Y:S02]  /*1350*/  LOP3.LUT R25, R25, 0x3f, RZ, 0xc0, !PT ;  /* 0x0000003f19197812 */ /* 0x000fe400078ec0ff */
[----:B------:R-:W-:-:S02]  /*1360*/  SHF.R.U32.HI R27, RZ, 0x18, R22 ;  /* 0x00000018ff1b7819 */ /* 0x000fc40000011616 */
[----:B------:R-:W-:Y:S01]  /*1370*/  IADD3 R26, R25, -0x20, RZ ;  /* 0xffffffe0191a7810 */ /* 0x000fe20007ffe0ff */
[----:B------:R-:W1:Y:S01]  /*1380*/  I2F.F16 R23, R23 ;  /* 0x0000001700177306 */ /* 0x000e620000200c00 */
[----:B------:R-:W-:-:S05]  /*1390*/  LOP3.LUT R27, R27, 0x3f, RZ, 0xc0, !PT ;  /* 0x0000003f1b1b7812 */ /* 0x000fca00078ec0ff */
[----:B------:R-:W-:Y:S02]  /*13a0*/  VIADD R28, R27, 0xffffffe0 ;  /* 0xffffffe01b1c7836 */ /* 0x000fe40000000000 */
[----:B------:R-:W-:Y:S01]  /*13b0*/  I2F.F16 R26, R26 ;  /* 0x0000001a001a7306 */ /* 0x000fe20000200c00 */
[----:B---3--:R-:W-:-:S04]  /*13c0*/  SHF.R.U32 R25, R22, 0x1e, R17 ;  /* 0x0000001e16197819 */ /* 0x008fc80000001611 */
[----:B------:R-:W-:Y:S02]  /*13d0*/  LOP3.LUT R25, R25, 0x3f, RZ, 0xc0, !PT ;  /* 0x0000003f19197812 */ /* 0x000fe400078ec0ff */
[----:B-1----:R-:W-:Y:S01]  /*13e0*/  PRMT R14, R18, 0x5410, R23 ;  /* 0x00005410120e7816 */ /* 0x002fe20000000017 */
[----:B------:R1:W-:Y:S01]  /*13f0*/  I2F.F16 R22, R28 ;  /* 0x0000001c00167306 */ /* 0x0003e20000200c00 */
[----:B------:R-:W2:Y:S01]  /*1400*/  LDS.U16 R18, [UR5+-0xa] ;  /* 0xfffff605ff127984 */ /* 0x000ea20008000400 */
[----:B------:R-:W-:Y:S02]  /*1410*/  IADD3 R23, R24, -0x20, RZ ;  /* 0xffffffe018177810 */ /* 0x000fe40007ffe0ff */
[----:B------:R-:W-:Y:S01]  /*1420*/  IADD3 R27, R25, -0x20, RZ ;  /* 0xffffffe0191b7810 */ /* 0x000fe20007ffe0ff */
[----:B------:R-:W3:Y:S01]  /*1430*/  LDS.U16 R24, [UR5+-0x8] ;  /* 0xfffff805ff187984 */ /* 0x000ee20008000400 */
[----:B------:R-:W-:Y:S02]  /*1440*/  HFMA2.MMA R14, R14, R5, -RZ ;  /* 0x000000050e0e7235 */ /* 0x000fe400001000ff */
[----:B------:R-:W5:Y:S01]  /*1450*/  I2F.F16 R23, R23 ;  /* 0x0000001700177306 */ /* 0x000f620000200c00 */
[----:B-1----:R-:W-:-:S04]  /*1460*/  SHF.R.U32.HI R28, RZ, 0x16, R17 ;  /* 0x00000016ff1c7819 */ /* 0x002fc80000011611 */
[----:B------:R1:W-:Y:S01]  /*1470*/  STG.E.U16 desc[UR8][R12.64], R14 ;  /* 0x0000000e0c007986 */ /* 0x0003e2000c101508 */
[-C--:B0-----:R-:W-:Y:S01]  /*1480*/  IMAD R15, R15, R3.reuse, R0 ;  /* 0x000000030f0f7224 */ /* 0x081fe200078e0200 */
[----:B------:R-:W-:Y:S01]  /*1490*/  LOP3.LUT R28, R28, 0x3f, RZ, 0xc0, !PT ;  /* 0x0000003f1c1c7812 */ /* 0x000fe200078ec0ff */
[----:B------:R-:W0:Y:S03]  /*14a0*/  I2F.F16 R27, R27 ;  /* 0x0000001b001b7306 */ /* 0x000e260000200c00 */
[----:B------:R-:W-:Y:S02]  /*14b0*/  IADD3 R28, R28, -0x20, RZ ;  /* 0xffffffe01c1c7810 */ /* 0x000fe40007ffe0ff */
[----:B-----5:R-:W-:Y:S01]  /*14c0*/  PRMT R26, R23, 0x5410, R26 ;  /* 0x00005410171a7816 */ /* 0x020fe2000000001a */
[----:B-1----:R-:W-:Y:S01]  /*14d0*/  IMAD R13, R19, R3, R0 ;  /* 0x00000003130d7224 */ /* 0x002fe200078e0200 */
[----:B------:R-:W1:Y:S03]  /*14e0*/  LDS.U16 R23, [UR5+-0x2] ;  /* 0xfffffe05ff177984 */ /* 0x000e660008000400 */
[----:B------:R-:W-:-:S02]  /*14f0*/  HMUL2 R25, R26, R5 ;  /* 0x000000051a197232 */ /* 0x000fc40000000000 */
[----:B------:R-:W-:Y:S01]  /*1500*/  IMAD.WIDE R12, R13, 0x2, R10 ;  /* 0x000000020d0c7825 */ /* 0x000fe200078e020a */
[----:B------:R-:W-:Y:S02]  /*1510*/  PRMT R26, R14, 0x7632, R26 ;  /* 0x000076320e1a7816 */ /* 0x000fe4000000001a */
[----:B------:R-:W-:Y:S01]  /*1520*/  PRMT R29, R25, 0x7610, R29 ;  /* 0x00007610191d7816 */ /* 0x000fe2000000001d */
[----:B------:R-:W-:Y:S02]  /*1530*/  IMAD.WIDE R14, R15, 0x2, R10 ;  /* 0x000000020f0e7825 */ /* 0x000fe400078e020a */
[----:B------:R0:W-:Y:S04]  /*1540*/  STG.E.U16 desc[UR8][R12.64], R26 ;  /* 0x0000001a0c007986 */ /* 0x0001e8000c101508 */
[----:B------:R5:W-:Y:S01]  /*1550*/  STG.E.U16 desc[UR8][R14.64], R29 ;  /* 0x0000001d0e007986 */ /* 0x000be2000c101508 */
[----:B--2---:R-:W-:-:S04]  /*1560*/  IMAD R19, R18, R3, R0 ;  /* 0x0000000312137224 */ /* 0x004fc800078e0200 */
[----:B------:R-:W-:Y:S01]  /*1570*/  IMAD.WIDE R18, R19, 0x2, R10 ;  /* 0x0000000213127825 */ /* 0x000fe200078e020a */
[----:B0-----:R-:W-:Y:S02]  /*1580*/  PRMT R12, R22, 0x5410, R27 ;  /* 0x00005410160c7816 */ /* 0x001fe4000000001b */
[----:B------:R-:W0:Y:S01]  /*1590*/  LDS.U16 R27, [UR5+-0x6] ;  /* 0xfffffa05ff1b7984 */ /* 0x000e220008000400 */
[----:B------:R-:W-:Y:S01]  /*15a0*/  PRMT R13, R25, 0x7632, R13 ;  /* 0x00007632190d7816 */ /* 0x000fe2000000000d */
[----:B---3--:R-:W-:Y:S01]  /*15b0*/  IMAD R25, R24, R3, R0 ;  /* 0x0000000318197224 */ /* 0x008fe200078e0200 */
[----:B------:R-:W-:Y:S01]  /*15c0*/  SHF.R.U32.HI R24, RZ, 0x4, R17 ;  /* 0x00000004ff187819 */ /* 0x000fe20000011611 */
[----:B------:R-:W2:Y:S01]  /*15d0*/  LDS.U16 R22, [UR5+-0x4] ;  /* 0xfffffc05ff167984 */ /* 0x000ea20008000400 */
[----:B-----5:R-:W-:Y:S02]  /*15e0*/  HFMA2.MMA R15, R12, R5, -RZ ;  /* 0x000000050c0f7235 */ /* 0x020fe400001000ff */
[----:B------:R-:W-:Y:S01]  /*15f0*/  LOP3.LUT R24, R24, 0x3f, RZ, 0xc0, !PT ;  /* 0x0000003f18187812 */ /* 0x000fe200078ec0ff */
[----:B------:R3:W-:Y:S03]  /*1600*/  STG.E.U16 desc[UR8][R18.64], R13 ;  /* 0x0000000d12007986 */ /* 0x0007e6000c101508 */
[----:B------:R-:W-:-:S02]  /*1610*/  IADD3 R14, R24, -0x20, RZ ;  /* 0xffffffe0180e7810 */ /* 0x000fc40007ffe0ff */
[----:B------:R-:W5:Y:S02]  /*1620*/  LDS.U16 R24, [UR5] ;  /* 0x00000005ff187984 */ /* 0x000f640008000400 */
[----:B------:R-:W-:Y:S02]  /*1630*/  PRMT R29, R15, 0x7632, R29 ;  /* 0x000076320f1d7816 */ /* 0x000fe4000000001d */
[----:B------:R-:W-:Y:S01]  /*1640*/  I2F.F16 R14, R14 ;  /* 0x0000000e000e7306 */ /* 0x000fe20000200c00 */
[----:B---3--:R-:W-:Y:S01]  /*1650*/  IMAD.WIDE R12, R25, 0x2, R10 ;  /* 0x00000002190c7825 */ /* 0x008fe200078e020a */
[--C-:B------:R-:W-:Y:S02]  /*1660*/  SHF.R.U32.HI R25, RZ, 0xa, R17.reuse ;  /* 0x0000000aff197819 */ /* 0x100fe40000011611 */
[----:B------:R-:W-:Y:S02]  /*1670*/  SHF.R.U32.HI R18, RZ, 0x10, R17 ;  /* 0x00000010ff127819 */ /* 0x000fe40000011611 */
[----:B------:R-:W-:Y:S01]  /*1680*/  LOP3.LUT R26, R25, 0x3f, RZ, 0xc0, !PT ;  /* 0x0000003f191a7812 */ /* 0x000fe200078ec0ff */
[----:B------:R1:W-:Y:S01]  /*1690*/  STG.E.U16 desc[UR8][R12.64], R15 ;  /* 0x0000000f0c007986 */ /* 0x0003e2000c101508 */
[----:B------:R-:W-:-:S02]  /*16a0*/  LOP3.LUT R18, R18, 0x3f, RZ, 0xc0, !PT ;  /* 0x0000003f12127812 */ /* 0x000fc400078ec0ff */
[----:B----4-:R-:W-:Y:S01]  /*16b0*/  SHF.R.U32 R17, R17, 0x1c, R16 ;  /* 0x0000001c11117819 */ /* 0x010fe20000001610 */
[----:B------:R-:W-:Y:S01]  /*16c0*/  VIADD R19, R26, 0xffffffe0 ;  /* 0xffffffe01a137836 */ /* 0x000fe20000000000 */
[----:B------:R-:W3:Y:S01]  /*16d0*/  LDS.U16 R25, [UR5+0x2] ;  /* 0x00000205ff197984 */ /* 0x000ee20008000400 */
[----:B------:R-:W-:-:S04]  /*16e0*/  IADD3 R26, R18, -0x20, RZ ;  /* 0xffffffe0121a7810 */ /* 0x000fc80007ffe0ff */
[----:B------:R-:W4:Y:S01]  /*16f0*/  I2F.F16 R19, R19 ;  /* 0x0000001300137306 */ /* 0x000f220000200c00 */
[-CC-:B-1----:R-:W-:Y:S02]  /*1700*/  IMAD R15, R23, R3.reuse, R0.reuse ;  /* 0x00000003170f7224 */ /* 0x182fe400078e0200 */
[----:B0-----:R-:W-:-:S05]  /*1710*/  IMAD R13, R27, R3, R0 ;  /* 0x000000031b0d7224 */ /* 0x001fca00078e0200 */
[----:B------:R-:W-:Y:S01]  /*1720*/  I2F.F16 R26, R26 ;  /* 0x0000001a001a7306 */ /* 0x000fe20000200c00 */
[----:B----4-:R-:W-:-:S07]  /*1730*/  PRMT R14, R14, 0x5410, R19 ;  /* 0x000054100e0e7816 */ /* 0x010fce0000000013 */
[----:B------:R0:W1:Y:S01]  /*1740*/  I2F.F16 R27, R28 ;  /* 0x0000001c001b7306 */ /* 0x0000620000200c00 */
[----:B------:R-:W-:-:S04]  /*1750*/  IMAD.WIDE R18, R13, 0x2, R10 ;  /* 0x000000020d127825 */ /* 0x000fc800078e020a */
[-CC-:B--2---:R-:W-:Y:S02]  /*1760*/  IMAD R13, R22, R3.reuse, R0.reuse ;  /* 0x00000003160d7224 */ /* 0x184fe400078e0200 */
[----:B------:R-:W-:Y:S01]  /*1770*/  HMUL2 R22, R14, R5 ;  /* 0x000000050e167232 */ /* 0x000fe20000000000 */
[----:B------:R2:W-:Y:S01]  /*1780*/  STG.E.U16 desc[UR8][R18.64], R29 ;  /* 0x0000001d12007986 */ /* 0x0005e2000c101508 */
[----:B-----5:R-:W-:Y:S01]  /*1790*/  IMAD R23, R24, R3, R0 ;  /* 0x0000000318177224 */ /* 0x020fe200078e0200 */
[----:B------:R-:W-:Y:S01]  /*17a0*/  LOP3.LUT R24, R17, 0x3f, RZ, 0xc0, !PT ;  /* 0x0000003f11187812 */ /* 0x000fe200078ec0ff */
[----:B------:R-:W-:Y:S01]  /*17b0*/  IMAD.WIDE R12, R13, 0x2, R10 ;  /* 0x000000020d0c7825 */ /* 0x000fe200078e020a */
[----:B0-----:R-:W-:-:S03]  /*17c0*/  PRMT R28, R22, 0x7632, R28 ;  /* 0x00007632161c7816 */ /* 0x001fc6000000001c */
[----:B------:R-:W-:Y:S01]  /*17d0*/  IMAD.WIDE R14, R15, 0x2, R10 ;  /* 0x000000020f0e7825 */ /* 0x000fe200078e020a */
[----:B-1----:R-:W-:Y:S02]  /*17e0*/  PRMT R26, R26, 0x5410, R27 ;  /* 0x000054101a1a7816 */ /* 0x002fe4000000001b */
[----:B------:R-:W-:Y:S02]  /*17f0*/  LEA.HI R27, R16, 0xffffffe0, RZ, 0x6 ;  /* 0xffffffe0101b7811 */ /* 0x000fe400078f30ff */
[----:B--2---:R-:W-:Y:S01]  /*1800*/  PRMT R19, R22, 0x7610, R19 ;  /* 0x0000761016137816 */ /* 0x004fe20000000013 */
[----:B---3--:R-:W-:Y:S01]  /*1810*/  IMAD R25, R25, R3, R0 ;  /* 0x0000000319197224 */ /* 0x008fe200078e0200 */
[----:B------:R0:W-:Y:S03]  /*1820*/  I2F.F16 R17, R27 ;  /* 0x0000001b00117306 */ /* 0x0001e60000200c00 */
[----:B------:R1:W-:Y:S04]  /*1830*/  STG.E.U16 desc[UR8][R12.64], R19 ;  /* 0x000000130c007986 */ /* 0x0003e8000c101508 */
[----:B------:R2:W-:Y:S01]  /*1840*/  STG.E.U16 desc[UR8][R14.64], R28 ;  /* 0x0000001c0e007986 */ /* 0x0005e2000c101508 */
[----:B-1----:R-:W-:Y:S01]  /*1850*/  HFMA2.MMA R13, R26, R5, -RZ ;  /* 0x000000051a0d7235 */ /* 0x002fe200001000ff */
[----:B------:R-:W-:Y:S01]  /*1860*/  VIADD R26, R24, 0xffffffe0 ;  /* 0xffffffe0181a7836 */ /* 0x000fe20000000000 */
[----:B------:R-:W-:Y:S01]  /*1870*/  SHF.R.U32.HI R12, RZ, 0x2, R16 ;  /* 0x00000002ff0c7819 */ /* 0x000fe20000011610 */
[----:B------:R-:W1:Y:S01]  /*1880*/  LDS.U16 R24, [UR5+0x4] ;  /* 0x00000405ff187984 */ /* 0x000e620008000400 */
[----:B------:R-:W-:Y:S01]  /*1890*/  IMAD.WIDE R18, R23, 0x2, R10 ;  /* 0x0000000217127825 */ /* 0x000fe200078e020a */
[----:B--2---:R-:W-:-:S02]  /*18a0*/  SHF.R.U32.HI R14, RZ, 0x8, R16 ;  /* 0x00000008ff0e7819 */ /* 0x004fc40000011610 */
[----:B------:R-:W-:Y:S01]  /*18b0*/  LOP3.LUT R12, R12, 0x3f, RZ, 0xc0, !PT ;  /* 0x0000003f0c0c7812 */ /* 0x000fe200078ec0ff */
[----:B------:R-:W-:Y:S01]  /*18c0*/  IMAD.WIDE R22, R25, 0x2, R10 ;  /* 0x0000000219167825 */ /* 0x000fe200078e020a */
[----:B------:R-:W-:Y:S01]  /*18d0*/  LOP3.LUT R28, R14, 0x3f, RZ, 0xc0, !PT ;  /* 0x0000003f0e1c7812 */ /* 0x000fe200078ec0ff */
[----:B------:R-:W-:Y:S01]  /*18e0*/  LDS.U16 R25, [UR5+0x6] ;  /* 0x00000605ff197984 */ /* 0x000fe20008000400 */
[C---:B------:R-:W-:Y:S01]  /*18f0*/  PRMT R15, R13.reuse, 0x7610, R15 ;  /* 0x000076100d0f7816 */ /* 0x040fe2000000000f */
[----:B------:R-:W-:Y:S01]  /*1900*/  I2F.F16 R26, R26 ;  /* 0x0000001a001a7306 */ /* 0x000fe20000200c00 */
[----:B------:R-:W-:Y:S01]  /*1910*/  PRMT R29, R13, 0x7632, R29 ;  /* 0x000076320d1d7816 */ /* 0x000fe2000000001d */
[----:B------:R-:W-:Y:S01]  /*1920*/  LDS.U16 R14, [UR5+0xe] ;  /* 0x00000e05ff0e7984 */ /* 0x000fe20008000400 */
[----:B0-----:R-:W-:-:S03]  /*1930*/  IADD3 R27, R12, -0x20, RZ ;  /* 0xffffffe00c1b7810 */ /* 0x001fc60007ffe0ff */
[----:B------:R0:W-:Y:S03]  /*1940*/  STG.E.U16 desc[UR8][R18.64], R15 ;  /* 0x0000000f12007986 */ /* 0x0001e6000c101508 */
[----:B------:R-:W2:Y:S01]  /*1950*/  I2F.F16 R27, R27 ;  /* 0x0000001b001b7306 */ /* 0x000ea20000200c00 */
[----:B------:R-:W3:Y:S04]  /*1960*/  LDS.U16 R13, [UR5+0x8] ;  /* 0x00000805ff0d7984 */ /* 0x000ee80008000400 */
[----:B------:R-:W4:Y:S04]  /*1970*/  LDS.U16 R12, [UR5+0xa] ;  /* 0x00000a05ff0c7984 */ /* 0x000f280008000400 */
[----:B------:R-:W5:Y:S01]  /*1980*/  LDS.U16 R15, [UR5+0xc] ;  /* 0x00000c05ff0f7984 */ /* 0x000f620008000400 */
[--C-:B0-----:R-:W-:Y:S01]  /*1990*/  SHF.R.U32.HI R18, RZ, 0xe, R16.reuse ;  /* 0x0000000eff127819 */ /* 0x101fe20000011610 */
[----:B------:R-:W-:Y:S01]  /*19a0*/  UIADD3 UR5, UR5, 0x20, URZ ;  /* 0x0000002005057890 */ /* 0x000fe2000fffe03f */
[----:B------:R-:W-:Y:S01]  /*19b0*/  SHF.R.U32.HI R19, RZ, 0x14, R16 ;  /* 0x00000014ff137819 */ /* 0x000fe20000011610 */
[----:B------:R0:W-:Y:S01]  /*19c0*/  STG.E.U16 desc[UR8][R22.64], R29 ;  /* 0x0000001d16007986 */ /* 0x0001e2000c101508 */
[----:B------:R-:W-:-:S02]  /*19d0*/  LOP3.LUT R18, R18, 0x3f, RZ, 0xc0, !PT ;  /* 0x0000003f12127812 */ /* 0x000fc400078ec0ff */
[----:B------:R-:W-:-:S03]  /*19e0*/  LOP3.LUT R19, R19, 0x3f, RZ, 0xc0, !PT ;  /* 0x0000003f13137812 */ /* 0x000fc600078ec0ff */
[----:B------:R-:W-:Y:S01]  /*19f0*/  VIADD R16, R18, 0xffffffe0 ;  /* 0xffffffe012107836 */ /* 0x000fe20000000000 */
[----:B0-----:R-:W-:-:S05]  /*1a00*/  IADD3 R23, R28, -0x20, RZ ;  /* 0xffffffe01c177810 */ /* 0x001fca0007ffe0ff */
[----:B------:R-:W-:Y:S01]  /*1a10*/  I2F.F16 R16, R16 ;  /* 0x0000001000107306 */ /* 0x000fe20000200c00 */
[----:B------:R-:W-:Y:S01]  /*1a20*/  IADD3 R28, R19, -0x20, RZ ;  /* 0xffffffe0131c7810 */ /* 0x000fe20007ffe0ff */
[----:B-1----:R-:W-:Y:S01]  /*1a30*/  IMAD R19, R24, R3, R0 ;  /* 0x0000000318137224 */ /* 0x002fe200078e0200 */
[----:B--2---:R-:W-:-:S03]  /*1a40*/  PRMT R22, R26, 0x5410, R27 ;  /* 0x000054101a167816 */ /* 0x004fc6000000001b */
[----:B------:R-:W-:Y:S02]  /*1a50*/  IMAD.WIDE R18, R19, 0x2, R10 ;  /* 0x0000000213127825 */ /* 0x000fe400078e020a */
[----:B------:R-:W0:Y:S02]  /*1a60*/  I2F.F16 R23, R23 ;  /* 0x0000001700177306 */ /* 0x000e240000200c00 */
[----:B------:R-:W-:-:S05]  /*1a70*/  HMUL2 R22, R22, R5 ;  /* 0x0000000516167232 */ /* 0x000fca0000000000 */
[----:B------:R1:W-:Y:S01]  /*1a80*/  STG.E.U16 desc[UR8][R18.64], R22 ;  /* 0x0000001612007986 */ /* 0x0003e2000c101508 */
[-CC-:B---3--:R-:W-:Y:S01]  /*1a90*/  IMAD R27, R13, R3.reuse, R0.reuse ;  /* 0x000000030d1b7224 */ /* 0x188fe200078e0200 */
[----:B------:R-:W2:Y:S01]  /*1aa0*/  I2F.F16 R28, R28 ;  /* 0x0000001c001c7306 */ /* 0x000ea20000200c00 */
[-C--:B----4-:R-:W-:Y:S01]  /*1ab0*/  IMAD R29, R12, R3.reuse, R0 ;  /* 0x000000030c1d7224 */ /* 0x090fe200078e0200 */
[----:B0-----:R-:W-:Y:S01]  /*1ac0*/  PRMT R24, R23, 0x5410, R16 ;  /* 0x0000541017187816 */ /* 0x001fe20000000010 */
[----:B------:R-:W-:Y:S01]  /*1ad0*/  IMAD R23, R14, R3, R0 ;  /* 0x000000030e177224 */ /* 0x000fe200078e0200 */
[----:B-1----:R-:W-:-:S04]  /*1ae0*/  PRMT R22, R22, 0x7632, R22 ;  /* 0x0000763216167816 */ /* 0x002fc80000000016 */
[----:B------:R-:W-:Y:S01]  /*1af0*/  HFMA2.MMA R24, R24, R5, -RZ ;  /* 0x0000000518187235 */ /* 0x000fe200001000ff */
[----:B--2---:R-:W-:Y:S01]  /*1b00*/  PRMT R26, R28, 0x5410, R17 ;  /* 0x000054101c1a7816 */ /* 0x004fe20000000011 */
[-CC-:B------:R-:W-:Y:S02]  /*1b10*/  IMAD R17, R25, R3.reuse, R0.reuse ;  /* 0x0000000319117224 */ /* 0x180fe400078e0200 */
[----:B-----5:R-:W-:Y:S02]  /*1b20*/  IMAD R25, R15, R3, R0 ;  /* 0x000000030f197224 */ /* 0x020fe400078e0200 */
[----:B------:R-:W-:-:S04]  /*1b30*/  IMAD.WIDE R12, R17, 0x2, R10 ;  /* 0x00000002110c7825 */ /* 0x000fc800078e020a */
[----:B------:R-:W-:Y:S02]  /*1b40*/  HMUL2 R26, R26, R5 ;  /* 0x000000051a1a7232 */ /* 0x000fe40000000000 */
[--C-:B------:R-:W-:Y:S01]  /*1b50*/  IMAD.WIDE R14, R27, 0x2, R10.reuse ;  /* 0x000000021b0e7825 */ /* 0x100fe200078e020a */
[----:B------:R-:W-:Y:S03]  /*1b60*/  STG.E.U16 desc[UR8][R12.64], R22 ;  /* 0x000000160c007986 */ /* 0x000fe6000c101508 */
[--C-:B------:R-:W-:Y:S01]  /*1b70*/  IMAD.WIDE R16, R29, 0x2, R10.reuse ;  /* 0x000000021d107825 */ /* 0x100fe200078e020a */
[----:B------:R-:W-:Y:S03]  /*1b80*/  STG.E.U16 desc[UR8][R14.64], R24 ;  /* 0x000000180e007986 */ /* 0x000fe6000c101508 */
[----:B------:R-:W-:Y:S01]  /*1b90*/  IMAD.WIDE R18, R25, 0x2, R10 ;  /* 0x0000000219127825 */ /* 0x000fe200078e020a */
[----:B------:R-:W-:-:S03]  /*1ba0*/  PRMT R25, R26, 0x7632, R25 ;  /* 0x000076321a197816 */ /* 0x000fc60000000019 */
[----:B------:R-:W-:Y:S01]  /*1bb0*/  IMAD.WIDE R10, R23, 0x2, R10 ;  /* 0x00000002170a7825 */ /* 0x000fe200078e020a */
[----:B------:R-:W-:-:S05]  /*1bc0*/  PRMT R23, R24, 0x7632, R23 ;  /* 0x0000763218177816 */ /* 0x000fca0000000017 */
[----:B------:R-:W-:Y:S04]  /*1bd0*/  STG.E.U16 desc[UR8][R16.64], R23 ;  /* 0x0000001710007986 */ /* 0x000fe8000c101508 */
[----:B------:R-:W-:Y:S04]  /*1be0*/  STG.E.U16 desc[UR8][R18.64], R26 ;  /* 0x0000001a12007986 */ /* 0x000fe8000c101508 */
[----:B------:R0:W-:Y:S02]  /*1bf0*/  STG.E.U16 desc[UR8][R10.64], R25 ;  /* 0x000000190a007986 */ /* 0x0001e4000c101508 */
[----:B0-----:R-:W-:Y:S01]  /*1c00*/  IMAD.WIDE R10, R3, 0x4, R20 ;  /* 0x00000004030a7825 */ /* 0x001fe200078e0214 */
[----:B------:R-:W-:Y:S06]  /*1c10*/  @P0 BRA `(.L_x_11) ;  /* 0xfffffff4006c0947 */ /* 0x000fec000383ffff */
[----:B------:R-:W-:Y:S01]  /*1c20*/  IADD3 R7, R7, 0x20, RZ ;  /* 0x0000002007077810 */ /* 0x000fe20007ffe0ff */
[----:B------:R-:W-:-:S03]  /*1c30*/  ULDC UR5, c[0x0][0x254] ;  /* 0x0000950000057ab9 */ /* 0x000fc60000000800 */
[C---:B------:R-:W-:Y:S02]  /*1c40*/  ISETP.GE.AND P0, PT, R7.reuse, UR5, PT ;  /* 0x0000000507007c0c */ /* 0x040fe4000bf06270 */
[----:B------:R-:W-:-:S13]  /*1c50*/  ISETP.LT.AND P1, PT, R7, R2, PT ;  /* 0x000000020700720c */ /* 0x000fda0003f21270 */
[----:B------:R-:W-:Y:S05]  /*1c60*/  @!P0 BRA P1, `(.L_x_12) ;  /* 0xfffffff000dc8947 */ /* 0x000fea000083ffff */
.L_x_10:
[C---:B------:R-:W-:Y:S01]  /*1c70*/  ISETP.GE.AND P0, PT, R7.reuse, R2, PT ;  /* 0x000000020700720c */ /* 0x040fe20003f06270 */
[----:B------:R-:W-:Y:S01]  /*1c80*/  ULDC UR5, c[0x0][0x258] ;  /* 0x0000960000057ab9 */ /* 0x000fe20000000800 */
[----:B------:R-:W-:Y:S01]  /*1c90*/  ULDC UR7, c[0x0][0x23c] ;  /* 0x00008f0000077ab9 */ /* 0x000fe20000000800 */
[----:B------:R-:W-:Y:S01]  /*1ca0*/  ULDC UR10, c[0x0][0x258] ;  /* 0x00009600000a7ab9 */ /* 0x000fe20000000800 */
[----:B------:R-:W-:-:S13]  /*1cb0*/  ISETP.GE.OR P0, PT, R7, UR5, P0 ;  /* 0x0000000507007c0c */ /* 0x000fda0008706670 */
[----:B------:R-:W-:Y:S05]  /*1cc0*/  @P0 BRA `(.L_x_13) ;  /* 0x0000001000680947 */ /* 0x000fea0003800000 */
.L_x_15:
[----:B-1----:R-:W1:Y:S01]  /*1cd0*/  LDC R3, c[0x0][0x23c] ;  /* 0x00008f00ff037b82 */ /* 0x002e620000000800 */
[----:B------:R2:W5:Y:S07]  /*1ce0*/  LDG.E.CONSTANT R9, desc[UR8][R10.64] ;  /* 0x000000080a097981 */ /* 0x00056e000c1e9900 */
[----:B------:R-:W3:Y:S01]  /*1cf0*/  S2UR UR6, SR_CgaCtaId ;  /* 0x00000000000679c3 */ /* 0x000ee20000008800 */
[----:B------:R-:W-:-:S07]  /*1d00*/  UMOV UR5, 0x400 ;  /* 0x0000040000057882 */ /* 0x000fce0000000000 */
[----:B0-----:R-:W0:Y:S01]  /*1d10*/  LDC.64 R14, c[0x0][0x248] ;  /* 0x00009200ff0e7b82 */ /* 0x001e220000000a00 */
[----:B-1----:R-:W-:-:S04]  /*1d20*/  IMAD.WIDE R20, R3, 0x4, R10 ;  /* 0x0000000403147825 */ /* 0x002fc800078e020a */
[C---:B------:R-:W-:Y:S02]  /*1d30*/  IMAD.WIDE R22, R3.reuse, 0x4, R20 ;  /* 0x0000000403167825 */ /* 0x040fe400078e0214 */
[----:B------:R2:W5:Y:S02]  /*1d40*/  LDG.E.CONSTANT R20, desc[UR8][R20.64] ;  /* 0x0000000814147981 */ /* 0x000564000c1e9900 */
[C---:B------:R-:W-:Y:S02]  /*1d50*/  IMAD.WIDE R16, R3.reuse, 0x4, R22 ;  /* 0x0000000403107825 */ /* 0x040fe400078e0216 */
[----:B------:R2:W5:Y:S04]  /*1d60*/  LDG.E.CONSTANT R8, desc[UR8][R22.64] ;  /* 0x0000000816087981 */ /* 0x000568000c1e9900 */
[----:B------:R2:W5:Y:S01]  /*1d70*/  LDG.E.CONSTANT R10, desc[UR8][R16.64] ;  /* 0x00000008100a7981 */ /* 0x000562000c1e9900 */
[----:B------:R-:W-:-:S05]  /*1d80*/  IMAD.WIDE R12, R3, 0x4, R16 ;  /* 0x00000004030c7825 */ /* 0x000fca00078e0210 */
[----:B------:R2:W5:Y:S01]  /*1d90*/  LDG.E.CONSTANT R11, desc[UR8][R12.64] ;  /* 0x000000080c0b7981 */ /* 0x000562000c1e9900 */
[----:B---3--:R-:W-:Y:S01]  /*1da0*/  ULEA UR5, UR6, UR5, 0x18 ;  /* 0x0000000506057291 */ /* 0x008fe2000f8ec03f */
[----:B------:R-:W-:-:S03]  /*1db0*/  ISETP.NE.AND P0, PT, R7, R4, PT ;  /* 0x000000040700720c */ /* 0x000fc60003f05270 */
[----:B------:R-:W-:-:S09]  /*1dc0*/  ULEA UR5, UR4, UR5, 0x1 ;  /* 0x0000000504057291 */ /* 0x000fd2000f8e083f */
[----:B------:R-:W1:Y:S04]  /*1dd0*/  LDS.U16 R19, [UR5] ;  /* 0x00000005ff137984 */ /* 0x000e680008000400 */
[----:B------:R-:W3:Y:S01]  /*1de0*/  LDS.U16 R18, [UR5+0x2] ;  /* 0x00000205ff127984 */ /* 0x000ee20008000400 */
[----:B0-2---:R-:W-:Y:S05]  /*1df0*/  @P0 BRA `(.L_x_14) ;  /* 0x00000000006c0947 */ /* 0x005fea0003800000 */
[----:B------:R-:W0:Y:S01]  /*1e00*/  LDC.64 R4, c[0x0][0x220] ;  /* 0x00008800ff047b82 */ /* 0x000e220000000a00 */
[----:B------:R-:W-:Y:S01]  /*1e10*/  VIADD R6, R6, 0x1 ;  /* 0x0000000106067836 */ /* 0x000fe20000000000 */
[----:B------:R-:W-:-:S03]  /*1e20*/  SHF.R.S32.HI R17, RZ, 0x1f, R0 ;  /* 0x0000001fff117819 */ /* 0x000fc60000011400 */
[----:B------:R-:W-:Y:S01]  /*1e30*/  IMAD R16, R6, UR7, RZ ;  /* 0x0000000706107c24 */ /* 0x000fe2000f8e02ff */
[----:B------:R-:W-:-:S04]  /*1e40*/  LEA.HI R21, R17, R0, RZ, 0x3 ;  /* 0x0000000011157211 */ /* 0x000fc800078f18ff */
[----:B------:R-:W-:Y:S02]  /*1e50*/  SHF.R.S32.HI R17, RZ, 0x1f, R16 ;  /* 0x0000001fff117819 */ /* 0x000fe40000011410 */
[----:B------:R-:W-:Y:S02]  /*1e60*/  SHF.R.S32.HI R22, RZ, 0x3, R21 ;  /* 0x00000003ff167819 */ /* 0x000fe40000011415 */
[----:B------:R-:W-:-:S04]  /*1e70*/  LEA.HI R17, R17, R16, RZ, 0x3 ;  /* 0x0000001011117211 */ /* 0x000fc800078f18ff */
[----:B------:R-:W-:-:S05]  /*1e80*/  LEA.HI.SX32 R17, R17, R22, 0x1d ;  /* 0x0000001611117211 */ /* 0x000fca00078feaff */
[----:B0-----:R-:W-:Y:S02]  /*1e90*/  IMAD.WIDE R4, R17, 0x4, R4 ;  /* 0x0000000411047825 */ /* 0x001fe400078e0204 */
[----:B------:R-:W0:Y:S03]  /*1ea0*/  LDC.64 R16, c[0x0][0x230] ;  /* 0x00008c00ff107b82 */ /* 0x000e260000000a00 */
[----:B------:R2:W4:Y:S01]  /*1eb0*/  LDG.E.CONSTANT R21, desc[UR8][R4.64] ;  /* 0x0000000804157981 */ /* 0x000522000c1e9900 */
[----:B------:R-:W-:-:S04]  /*1ec0*/  LEA R23, R7, 0x1, 0x1 ;  /* 0x0000000107177811 */ /* 0x000fc800078e08ff */
[----:B--2---:R-:W2:Y:S01]  /*1ed0*/  LDC.64 R4, c[0x0][0x228] ;  /* 0x00008a00ff047b82 */ /* 0x004ea20000000a00 */
[----:B0-----:R-:W-:-:S06]  /*1ee0*/  IMAD.WIDE R16, R23, 0x2, R16 ;  /* 0x0000000217107825 */ /* 0x001fcc00078e0210 */
[----:B------:R-:W3:Y:S01]  /*1ef0*/  LDG.E.U16.CONSTANT R16, desc[UR8][R16.64] ;  /* 0x0000000810107981 */ /* 0x000ee2000c1e9500 */
[----:B--2---:R-:W-:-:S05]  /*1f00*/  IMAD.WIDE R4, R6, 0x2, R4 ;  /* 0x0000000206047825 */ /* 0x004fca00078e0204 */
[----:B------:R3:W2:Y:S01]  /*1f10*/  LDG.E.U16.CONSTANT R22, desc[UR8][R4.64] ;  /* 0x0000000804167981 */ /* 0x0006a2000c1e9500 */
[----:B------:R-:W-:-:S04]  /*1f20*/  SHF.L.U32 R23, R0, 0x2, RZ ;  /* 0x0000000200177819 */ /* 0x000fc800000006ff */
[----:B------:R-:W-:-:S04]  /*1f30*/  LOP3.LUT R24, R23, 0x1c, RZ, 0xc0, !PT ;  /* 0x0000001c17187812 */ /* 0x000fc800078ec0ff */
[----:B----4-:R-:W-:-:S04]  /*1f40*/  SHF.R.U32.HI R21, RZ, R24, R21 ;  /* 0x00000018ff157219 */ /* 0x010fc80000011615 */
[----:B------:R-:W-:-:S04]  /*1f50*/  LOP3.LUT R21, R21, 0xf, RZ, 0xc0, !PT ;  /* 0x0000000f15157812 */ /* 0x000fc800078ec0ff */
[----:B------:R-:W-:-:S05]  /*1f60*/  IADD3 R21, R21, 0x1, RZ ;  /* 0x0000000115157810 */ /* 0x000fca0007ffe0ff */
[----:B------:R-:W-:-:S06]  /*1f70*/  IMAD R21, R21, R21, RZ ;  /* 0x0000001515157224 */ /* 0x000fcc00078e02ff */
[----:B------:R-:W2:Y:S01]  /*1f80*/  I2F.F16 R21, R21 ;  /* 0x0000001500157306 */ /* 0x000ea20000200c00 */
[----:B---3--:R-:W-:Y:S02]  /*1f90*/  IMAD.IADD R4, R16, 0x1, R7 ;  /* 0x0000000110047824 */ /* 0x008fe400078e0207 */
[----:B--2---:R-:W-:-:S07]  /*1fa0*/  HMUL2 R5, R21.H0_H0, R22.H0_H0 ;  /* 0x2000001615057232 */ /* 0x004fce0000000800 */
.L_x_14:
[----:B------:R-:W0:Y:S01]  /*1fb0*/  LDS.U16 R24, [UR5+0x4] ;  /* 0x00000405ff187984 */ /* 0x000e220008000400 */
[-CC-:B-1----:R-:W-:Y:S01]  /*1fc0*/  IMAD R17, R19, R3.reuse, R0.reuse ;  /* 0x0000000313117224 */ /* 0x182fe200078e0200 */
[C---:B-----5:R-:W-:Y:S01]  /*1fd0*/  LOP3.LUT R16, R9.reuse, 0x1f001f, RZ, 0xc0, !PT ;  /* 0x001f001f09107812 */ /* 0x060fe200078ec0ff */
[----:B---3--:R-:W-:Y:S01]  /*1fe0*/  IMAD R27, R18, R3, R0 ;  /* 0x00000003121b7224 */ /* 0x008fe200078e0200 */
[----:B------:R-:W1:Y:S01]  /*1ff0*/  LDS.U16 R23, [UR5+0x6] ;  /* 0x00000605ff177984 */ /* 0x000e620008000400 */
[----:B------:R-:W-:Y:S01]  /*2000*/  LOP3.LUT R22, R9, 0x3e003e0, RZ, 0xc0, !PT ;  /* 0x03e003e009167812 */ /* 0x000fe200078ec0ff */
[----:B------:R-:W-:Y:S01]  /*2010*/  UIADD3 UR4, UR4, 0x20, URZ ;  /* 0x0000002004047890 */ /* 0x000fe2000fffe03f */
[----:B------:R-:W-:Y:S01]  /*2020*/  LOP3.LUT R16, R16, 0x64006400, RZ, 0xfc, !PT ;  /* 0x6400640010107812 */ /* 0x000fe200078efcff */
[----:B------:R-:W2:Y:S01]  /*2030*/  LDS.U16 R19, [UR5+0x8] ;  /* 0x00000805ff137984 */ /* 0x000ea20008000400 */
[----:B------:R-:W-:Y:S02]  /*2040*/  LOP3.LUT R25, R22, 0x64006400, RZ, 0xfc, !PT ;  /* 0x6400640016197812 */ /* 0x000fe400078efcff */
[----:B------:R-:W-:Y:S01]  /*2050*/  SHF.R.U32.HI R18, RZ, 0xa, R9 ;  /* 0x0000000aff127819 */ /* 0x000fe20000011609 */
[----:B------:R-:W-:-:S02]  /*2060*/  HADD2 R21, R16, -1040, -1040 ;  /* 0xe410e41010157430 */ /* 0x000fc40000000000 */
[----:B------:R-:W-:Y:S01]  /*2070*/  IMAD.WIDE R16, R17, 0x2, R14 ;  /* 0x0000000211107825 */ /* 0x000fe200078e020e */
[----:B------:R-:W3:Y:S01]  /*2080*/  LDS.U16 R22, [UR5+0xa] ;  /* 0x00000a05ff167984 */ /* 0x000ee20008000400 */
[----:B------:R-:W-:Y:S02]  /*2090*/  LOP3.LUT R18, R18, 0x1f001f, RZ, 0xc0, !PT ;  /* 0x001f001f12127812 */ /* 0x000fe400078ec0ff */
[----:B------:R-:W-:Y:S01]  /*20a0*/  MOV R28, 0x2800 ;  /* 0x00002800001c7802 */ /* 0x000fe20000000f00 */
[----:B------:R-:W-:Y:S01]  /*20b0*/  HFMA2.MMA R21, R21, R5, -RZ ;  /* 0x0000000515157235 */ /* 0x000fe200001000ff */
[----:B------:R-:W-:Y:S02]  /*20c0*/  SHF.R.U32.HI R9, RZ, 0xf, R9 ;  /* 0x0000000fff097819 */ /* 0x000fe40000011609 */
[----:B------:R-:W-:Y:S01]  /*20d0*/  IADD3 R7, R7, 0x20, RZ ;  /* 0x0000002007077810 */ /* 0x000fe20007ffe0ff */
[----:B------:R-:W-:Y:S01]  /*20e0*/  HFMA2 R25, R25, R28.H0_H0, -48, -48 ;  /* 0xd200d20019197431 */ /* 0x000fe2000004001c */
[----:B------:R-:W-:-:S02]  /*20f0*/  LOP3.LUT R9, R9, 0x10001, RZ, 0xc0, !PT ;  /* 0x0001000109097812 */ /* 0x000fc400078ec0ff */
[----:B------:R4:W-:Y:S01]  /*2100*/  STG.E.U16 desc[UR8][R16.64], R21 ;  /* 0x0000001510007986 */ /* 0x0009e2000c101508 */
[----:B------:R-:W-:Y:S01]  /*2110*/  HMUL2 R25, R25, R5 ;  /* 0x0000000519197232 */ /* 0x000fe20000000000 */
[----:B------:R-:W-:Y:S02]  /*2120*/  ISETP.GE.AND P0, PT, R7, UR10, PT ;  /* 0x0000000a07007c0c */ /* 0x000fe4000bf06270 */
[----:B------:R-:W-:Y:S02]  /*2130*/  PRMT R26, R21, 0x7632, R26 ;  /* 0x00007632151a7816 */ /* 0x000fe4000000001a */
[----:B------:R-:W3:Y:S01]  /*2140*/  LDS.U16 R21, [UR5+0xc] ;  /* 0x00000c05ff157984 */ /* 0x000ee20008000400 */
[----:B------:R-:W-:Y:S01]  /*2150*/  ISETP.LT.AND P1, PT, R7, R2, PT ;  /* 0x000000020700720c */ /* 0x000fe20003f21270 */
[----:B----4-:R-:W-:-:S04]  /*2160*/  IMAD.WIDE R16, R27, 0x2, R14 ;  /* 0x000000021b107825 */ /* 0x010fc800078e020e */
[----:B0-----:R-:W-:Y:S01]  /*2170*/  IMAD R27, R24, R3, R0 ;  /* 0x00000003181b7224 */ /* 0x001fe200078e0200 */
[----:B------:R-:W-:Y:S01]  /*2180*/  LOP3.LUT R24, R18, 0x64006400, RZ, 0xfc, !PT ;  /* 0x6400640012187812 */ /* 0x000fe200078efcff */
[----:B------:R0:W-:Y:S04]  /*2190*/  STG.E.U16 desc[UR8][R16.64], R26 ;  /* 0x0000001a10007986 */ /* 0x0001e8000c101508 */
[----:B------:R-:W4:Y:S01]  /*21a0*/  LDS.U16 R18, [UR5+0xe] ;  /* 0x00000e05ff127984 */ /* 0x000f220008000400 */
[----:B------:R-:W-:-:S06]  /*21b0*/  HADD2 R24, R24, -1040, -1040 ;  /* 0xe410e41018187430 */ /* 0x000fcc0000000000 */
[----:B------:R-:W-:Y:S01]  /*21c0*/  HFMA2.MMA R24, R24, R5, -RZ ;  /* 0x0000000518187235 */ /* 0x000fe200001000ff */
[----:B0-----:R-:W-:Y:S01]  /*21d0*/  IMAD.WIDE R16, R27, 0x2, R14 ;  /* 0x000000021b107825 */ /* 0x001fe200078e020e */
[----:B------:R-:W-:-:S03]  /*21e0*/  PRMT R26, R25, 0x7632, R26 ;  /* 0x00007632191a7816 */ /* 0x000fc6000000001a */
[-CC-:B-1----:R-:W-:Y:S01]  /*21f0*/  IMAD R27, R23, R3.reuse, R0.reuse ;  /* 0x00000003171b7224 */ /* 0x182fe200078e0200 */
[----:B------:R0:W-:Y:S01]  /*2200*/  STG.E.U16 desc[UR8][R16.64], R25 ;  /* 0x0000001910007986 */ /* 0x0001e2000c101508 */
[----:B--2---:R-:W-:-:S03]  /*2210*/  IMAD R23, R19, R3, R0 ;  /* 0x0000000313177224 */ /* 0x004fc600078e0200 */
[----:B------:R-:W-:Y:S01]  /*2220*/  LDS.U16 R19, [UR5+0x10] ;  /* 0x00001005ff137984 */ /* 0x000fe20008000400 */
[----:B------:R-:W-:Y:S01]  /*2230*/  PRMT R29, R24, 0x7632, R29 ;  /* 0x00007632181d7816 */ /* 0x000fe2000000001d */
[----:B0-----:R-:W-:-:S04]  /*2240*/  IMAD.WIDE R16, R27, 0x2, R14 ;  /* 0x000000021b107825 */ /* 0x001fc800078e020e */
[----:B---3--:R-:W-:Y:S01]  /*2250*/  IMAD R27, R22, R3, R0 ;  /* 0x00000003161b7224 */ /* 0x008fe200078e0200 */
[----:B------:R0:W-:Y:S04]  /*2260*/  STG.E.U16 desc[UR8][R16.64], R26 ;  /* 0x0000001a10007986 */ /* 0x0001e8000c101508 */
[----:B------:R-:W-:Y:S01]  /*2270*/  LDS.U16 R22, [UR5+0x14] ;  /* 0x00001405ff167984 */ /* 0x000fe20008000400 */
[----:B0-----:R-:W-:Y:S01]  /*2280*/  IMAD.WIDE R16, R23, 0x2, R14 ;  /* 0x0000000217107825 */ /* 0x001fe200078e020e */
[----:B------:R-:W-:-:S04]  /*2290*/  LOP3.LUT R23, R20, 0x1f001f, RZ, 0xc0, !PT ;  /* 0x001f001f14177812 */ /* 0x000fc800078ec0ff */
[----:B------:R-:W-:Y:S01]  /*22a0*/  LOP3.LUT R25, R23, 0x64006400, RZ, 0xfc, !PT ;  /* 0x6400640017197812 */ /* 0x000fe200078efcff */
[----:B------:R0:W-:Y:S04]  /*22b0*/  STG.E.U16 desc[UR8][R16.64], R24 ;  /* 0x0000001810007986 */ /* 0x0001e8000c101508 */
[----:B------:R-:W-:Y:S01]  /*22c0*/  HADD2 R25, R25, -1040, -1040 ;  /* 0xe410e41019197430 */ /* 0x000fe20000000000 */
[----:B------:R-:W1:Y:S01]  /*22d0*/  LDS.U16 R23, [UR5+0x12] ;  /* 0x00001205ff177984 */ /* 0x000e620008000400 */
[----:B0-----:R-:W-:Y:S01]  /*22e0*/  IMAD.WIDE R16, R27, 0x2, R14 ;  /* 0x000000021b107825 */ /* 0x001fe200078e020e */
[----:B------:R-:W-:-:S03]  /*22f0*/  LOP3.LUT R24, R20, 0x3e003e0, RZ, 0xc0, !PT ;  /* 0x03e003e014187812 */ /* 0x000fc600078ec0ff */
[----:B------:R-:W-:Y:S02]  /*2300*/  IMAD R27, R21, R3, R0 ;  /* 0x00000003151b7224 */ /* 0x000fe400078e0200 */
[----:B------:R-:W-:Y:S01]  /*2310*/  HMUL2 R21, R25, R5 ;  /* 0x0000000519157232 */ /* 0x000fe20000000000 */
[----:B------:R0:W-:Y:S01]  /*2320*/  STG.E.U16 desc[UR8][R16.64], R29 ;  /* 0x0000001d10007986 */ /* 0x0001e2000c101508 */
[----:B------:R-:W-:-:S03]  /*2330*/  LOP3.LUT R25, R24, 0x64006400, RZ, 0xfc, !PT ;  /* 0x6400640018197812 */ /* 0x000fc600078efcff */
[----:B------:R-:W-:Y:S02]  /*2340*/  PRMT R26, R21, 0x7610, R26 ;  /* 0x00007610151a7816 */ /* 0x000fe4000000001a */
[----:B------:R-:W-:Y:S01]  /*2350*/  HFMA2 R24, R25, R28.H0_H0, -48, -48 ;  /* 0xd200d20019187431 */ /* 0x000fe2000004001c */
[--C-:B------:R-:W-:Y:S02]  /*2360*/  SHF.R.U32.HI R25, RZ, 0xa, R20.reuse ;  /* 0x0000000aff197819 */ /* 0x100fe40000011614 */
[----:B------:R-:W-:Y:S02]  /*2370*/  SHF.R.U32.HI R20, RZ, 0xe, R20 ;  /* 0x0000000eff147819 */ /* 0x000fe40000011614 */
[----:B------:R-:W-:Y:S01]  /*2380*/  LOP3.LUT R25, R25, 0x1f001f, RZ, 0xc0, !PT ;  /* 0x001f001f19197812 */ /* 0x000fe200078ec0ff */
[----:B0-----:R-:W-:Y:S01]  /*2390*/  IMAD.WIDE R16, R27, 0x2, R14 ;  /* 0x000000021b107825 */ /* 0x001fe200078e020e */
[----:B------:R-:W-:Y:S02]  /*23a0*/  HFMA2.MMA R24, R24, R5, -RZ ;  /* 0x0000000518187235 */ /* 0x000fe400001000ff */
[----:B------:R-:W-:Y:S01]  /*23b0*/  LOP3.LUT R25, R25, 0x64006400, RZ, 0xfc, !PT ;  /* 0x6400640019197812 */ /* 0x000fe200078efcff */
[-CC-:B----4-:R-:W-:Y:S01]  /*23c0*/  IMAD R27, R18, R3.reuse, R0.reuse ;  /* 0x00000003121b7224 */ /* 0x190fe200078e0200 */
[----:B------:R0:W-:Y:S04]  /*23d0*/  STG.E.U16 desc[UR8][R16.64], R26 ;  /* 0x0000001a10007986 */ /* 0x0001e8000c101508 */
[----:B------:R-:W-:Y:S02]  /*23e0*/  LDS.U16 R18, [UR5+0x16] ;  /* 0x00001605ff127984 */ /* 0x000fe40008000400 */
[----:B------:R-:W-:Y:S01]  /*23f0*/  PRMT R29, R24, 0x7632, R29 ;  /* 0x00007632181d7816 */ /* 0x000fe2000000001d */
[----:B-1----:R-:W-:-:S02]  /*2400*/  IMAD R23, R23, R3, R0 ;  /* 0x0000000317177224 */ /* 0x002fc400078e0200 */
[----:B0-----:R-:W-:Y:S01]  /*2410*/  IMAD.WIDE R16, R27, 0x2, R14 ;  /* 0x000000021b107825 */ /* 0x001fe200078e020e */
[----:B------:R-:W-:Y:S02]  /*2420*/  PRMT R27, R21, 0x7632, R27 ;  /* 0x00007632151b7816 */ /* 0x000fe4000000001b */
[----:B------:R-:W-:Y:S01]  /*2430*/  PRMT R26, R24, 0x7610, R26 ;  /* 0x00007610181a7816 */ /* 0x000fe2000000001a */
[----:B------:R-:W-:Y:S01]  /*2440*/  IMAD R21, R19, R3, R0 ;  /* 0x0000000313157224 */ /* 0x000fe200078e0200 */
[----:B------:R-:W-:Y:S01]  /*2450*/  LOP3.LUT R24, R8, 0x1f001f, RZ, 0xc0, !PT ;  /* 0x001f001f08187812 */ /* 0x000fe200078ec0ff */
[----:B------:R0:W-:Y:S03]  /*2460*/  STG.E.U16 desc[UR8][R16.64], R27 ;  /* 0x0000001b10007986 */ /* 0x0001e6000c101508 */
[----:B------:R-:W-:Y:S01]  /*2470*/  LOP3.LUT R24, R24, 0x64006400, RZ, 0xfc, !PT ;  /* 0x6400640018187812 */ /* 0x000fe200078efcff */
[----:B------:R-:W1:Y:S01]  /*2480*/  LDS.U16 R19, [UR5+0x18] ;  /* 0x00001805ff137984 */ /* 0x000e620008000400 */
[----:B0-----:R-:W-:-:S03]  /*2490*/  IMAD.WIDE R16, R21, 0x2, R14 ;  /* 0x0000000215107825 */ /* 0x001fc600078e020e */
[----:B------:R-:W0:Y:S01]  /*24a0*/  LDS.U16 R21, [UR5+0x1a] ;  /* 0x00001a05ff157984 */ /* 0x000e220008000400 */
[----:B------:R-:W-:-:S03]  /*24b0*/  IMAD R27, R22, R3, R0 ;  /* 0x00000003161b7224 */ /* 0x000fc600078e0200 */
[----:B------:R2:W-:Y:S04]  /*24c0*/  STG.E.U16 desc[UR8][R16.64], R26 ;  /* 0x0000001a10007986 */ /* 0x0005e8000c101508 */
[----:B------:R-:W-:Y:S01]  /*24d0*/  LDS.U16 R22, [UR5+0x1e] ;  /* 0x00001e05ff167984 */ /* 0x000fe20008000400 */
[----:B--2---:R-:W-:-:S04]  /*24e0*/  IMAD.WIDE R16, R23, 0x2, R14 ;  /* 0x0000000217107825 */ /* 0x004fc800078e020e */
[----:B------:R-:W-:Y:S02]  /*24f0*/  HADD2 R26, R24, -1040, -1040 ;  /* 0xe410e410181a7430 */ /* 0x000fe40000000000 */
[----:B------:R-:W-:Y:S01]  /*2500*/  HADD2 R23, R25, -1040, -1040 ;  /* 0xe410e41019177430 */ /* 0x000fe20000000000 */
[----:B------:R-:W-:Y:S03]  /*2510*/  LDS.U16 R24, [UR5+0x20] ;  /* 0x00002005ff187984 */ /* 0x000fe60008000400 */
[----:B------:R-:W-:Y:S01]  /*2520*/  HMUL2 R23, R23, R5 ;  /* 0x0000000517177232 */ /* 0x000fe20000000000 */
[----:B------:R2:W-:Y:S01]  /*2530*/  STG.E.U16 desc[UR8][R16.64], R29 ;  /* 0x0000001d10007986 */ /* 0x0005e2000c101508 */
[----:B------:R-:W-:-:S03]  /*2540*/  HFMA2.MMA R26, R26, R5, -RZ ;  /* 0x000000051a1a7235 */ /* 0x000fc600001000ff */
[----:B------:R-:W3:Y:S01]  /*2550*/  LDS.U16 R25, [UR5+0x1c] ;  /* 0x00001c05ff197984 */ /* 0x000ee20008000400 */
[----:B-1----:R-:W-:-:S06]  /*2560*/  IMAD R19, R19, R3, R0 ;  /* 0x0000000313137224 */ /* 0x002fcc00078e0200 */
[----:B------:R-:W-:Y:S01]  /*2570*/  PRMT R30, R26, 0x7610, R30 ;  /* 0x000076101a1e7816 */ /* 0x000fe2000000001e */
[----:B--2---:R-:W-:Y:S01]  /*2580*/  IMAD.WIDE R16, R27, 0x2, R14 ;  /* 0x000000021b107825 */ /* 0x004fe200078e020e */
[----:B------:R-:W-:-:S03]  /*2590*/  PRMT R27, R23, 0x7632, R27 ;  /* 0x00007632171b7816 */ /* 0x000fc6000000001b */
[-CC-:B------:R-:W-:Y:S01]  /*25a0*/  IMAD R29, R18, R3.reuse, R0.reuse ;  /* 0x00000003121d7224 */ /* 0x180fe200078e0200 */
[----:B------:R1:W-:Y:S01]  /*25b0*/  STG.E.U16 desc[UR8][R16.64], R23 ;  /* 0x0000001710007986 */ /* 0x0003e2000c101508 */
[----:B0-----:R-:W-:Y:S02]  /*25c0*/  IMAD R21, R21, R3, R0 ;  /* 0x0000000315157224 */ /* 0x001fe400078e0200 */
[--C-:B------:R-:W-:Y:S01]  /*25d0*/  IMAD.WIDE R18, R19, 0x2, R14.reuse ;  /* 0x0000000213127825 */ /* 0x100fe200078e020e */
[----:B------:R-:W0:Y:S03]  /*25e0*/  LDS.U16 R23, [UR5+0x22] ;  /* 0x00002205ff177984 */ /* 0x000e260008000400 */
[----:B-1----:R-:W-:Y:S01]  /*25f0*/  IMAD.WIDE R16, R29, 0x2, R14 ;  /* 0x000000021d107825 */ /* 0x002fe200078e020e */
[----:B------:R-:W-:-:S04]  /*2600*/  LOP3.LUT R29, R8, 0x3e003e0, RZ, 0xc0, !PT ;  /* 0x03e003e0081d7812 */ /* 0x000fc800078ec0ff */
[----:B------:R1:W-:Y:S01]  /*2610*/  STG.E.U16 desc[UR8][R16.64], R27 ;  /* 0x0000001b10007986 */ /* 0x0003e2000c101508 */
[----:B------:R-:W-:-:S03]  /*2620*/  LOP3.LUT R29, R29, 0x64006400, RZ, 0xfc, !PT ;  /* 0x640064001d1d7812 */ /* 0x000fc600078efcff */
[----:B------:R2:W-:Y:S02]  /*2630*/  STG.E.U16 desc[UR8][R18.64], R30 ;  /* 0x0000001e12007986 */ /* 0x0005e4000c101508 */
[----:B------:R-:W-:Y:S02]  /*2640*/  HFMA2 R29, R29, R28.H0_H0, -48, -48 ;  /* 0xd200d2001d1d7431 */ /* 0x000fe4000004001c */
[-C--:B---3--:R-:W-:Y:S02]  /*2650*/  IMAD R25, R25, R3.reuse, R0 ;  /* 0x0000000319197224 */ /* 0x088fe400078e0200 */
[----:B-1----:R-:W-:Y:S01]  /*2660*/  IMAD.WIDE R16, R21, 0x2, R14 ;  /* 0x0000000215107825 */ /* 0x002fe200078e020e */
[----:B------:R-:W-:Y:S02]  /*2670*/  SHF.R.U32.HI R21, RZ, 0xa, R8 ;  /* 0x0000000aff157819 */ /* 0x000fe40000011608 */
[----:B--2---:R-:W-:Y:S01]  /*2680*/  PRMT R19, R26, 0x7632, R19 ;  /* 0x000076321a137816 */ /* 0x004fe20000000013 */
[----:B------:R-:W-:Y:S01]  /*2690*/  HMUL2 R18, R29, R5 ;  /* 0x000000051d127232 */ /* 0x000fe20000000000 */
[----:B------:R-:W-:Y:S01]  /*26a0*/  LOP3.LUT R26, R21, 0x1f001f, RZ, 0xc0, !PT ;  /* 0x001f001f151a7812 */ /* 0x000fe200078ec0ff */
[----:B------:R-:W-:Y:S01]  /*26b0*/  IMAD R29, R24, R3, R0 ;  /* 0x00000003181d7224 */ /* 0x000fe200078e0200 */
[----:B------:R-:W1:Y:S02]  /*26c0*/  LDS.U16 R21, [UR5+0x24] ;  /* 0x00002405ff157984 */ /* 0x000e640008000400 */
[----:B------:R-:W-:-:S02]  /*26d0*/  LOP3.LUT R26, R26, 0x64006400, RZ, 0xfc, !PT ;  /* 0x640064001a1a7812 */ /* 0x000fc400078efcff */
[----:B------:R2:W-:Y:S01]  /*26e0*/  STG.E.U16 desc[UR8][R16.64], R19 ;  /* 0x0000001310007986 */ /* 0x0005e2000c101508 */
[C---:B------:R-:W-:Y:S02]  /*26f0*/  PRMT R30, R18.reuse, 0x7610, R30 ;  /* 0x00007610121e7816 */ /* 0x040fe4000000001e */
[----:B------:R-:W-:Y:S01]  /*2700*/  HADD2 R27, R26, -1040, -1040 ;  /* 0xe410e4101a1b7430 */ /* 0x000fe20000000000 */
[----:B------:R-:W-:Y:S01]  /*2710*/  PRMT R24, R18, 0x7632, R24 ;  /* 0x0000763212187816 */ /* 0x000fe20000000018 */
[----:B------:R-:W-:Y:S01]  /*2720*/  LDS.U16 R26, [UR5+0x26] ;  /* 0x00002605ff1a7984 */ /* 0x000fe20008000400 */
[----:B0-----:R-:W-:-:S03]  /*2730*/  IMAD R23, R23, R3, R0 ;  /* 0x0000000317177224 */ /* 0x001fc600078e0200 */
[----:B------:R-:W-:Y:S01]  /*2740*/  HFMA2.MMA R27, R27, R5, -RZ ;  /* 0x000000051b1b7235 */ /* 0x000fe200001000ff */
[----:B--2---:R-:W-:Y:S02]  /*2750*/  IMAD.WIDE R16, R25, 0x2, R14 ;  /* 0x0000000219107825 */ /* 0x004fe400078e020e */
[----:B------:R-:W0:Y:S02]  /*2760*/  LDS.U16 R25, [UR5+0x28] ;  /* 0x00002805ff197984 */ /* 0x000e240008000400 */
[----:B------:R-:W-:Y:S02]  /*2770*/  IMAD R19, R22, R3, R0 ;  /* 0x0000000316137224 */ /* 0x000fe400078e0200 */
[----:B------:R2:W-:Y:S03]  /*2780*/  STG.E.U16 desc[UR8][R16.64], R30 ;  /* 0x0000001e10007986 */ /* 0x0005e6000c101508 */
[----:B------:R-:W-:Y:S01]  /*2790*/  PRMT R31, R27, 0x7610, R31 ;  /* 0x000076101b1f7816 */ /* 0x000fe2000000001f */
[----:B------:R-:W3:Y:S01]  /*27a0*/  LDS.U16 R22, [UR5+0x2a] ;  /* 0x00002a05ff167984 */ /* 0x000ee20008000400 */
[----:B--2---:R-:W-:Y:S01]  /*27b0*/  IMAD.WIDE R16, R19, 0x2, R14 ;  /* 0x0000000213107825 */ /* 0x004fe200078e020e */
[----:B------:R-:W-:-:S03]  /*27c0*/  PRMT R30, R27, 0x7632, R30 ;  /* 0x000076321b1e7816 */ /* 0x000fc6000000001e */
[----:B------:R-:W-:Y:S01]  /*27d0*/  IMAD.WIDE R18, R29, 0x2, R14 ;  /* 0x000000021d127825 */ /* 0x000fe200078e020e */
[----:B------:R2:W-:Y:S01]  /*27e0*/  STG.E.U16 desc[UR8][R16.64], R24 ;  /* 0x0000001810007986 */ /* 0x0005e2000c101508 */
[----:B------:R-:W-:-:S03]  /*27f0*/  LOP3.LUT R29, R10, 0x1f001f, RZ, 0xc0, !PT ;  /* 0x001f001f0a1d7812 */ /* 0x000fc600078ec0ff */
[----:B------:R1:W-:Y:S01]  /*2800*/  STG.E.U16 desc[UR8][R18.64], R31 ;  /* 0x0000001f12007986 */ /* 0x0003e2000c101508 */
[----:B------:R-:W-:-:S05]  /*2810*/  LOP3.LUT R29, R29, 0x64006400, RZ, 0xfc, !PT ;  /* 0x640064001d1d7812 */ /* 0x000fca00078efcff */
[----:B------:R-:W-:Y:S01]  /*2820*/  HADD2 R27, R29, -1040, -1040 ;  /* 0xe410e4101d1b7430 */ /* 0x000fe20000000000 */
[----:B------:R-:W-:Y:S01]  /*2830*/  LOP3.LUT R29, R10, 0x3e003e0, RZ, 0xc0, !PT ;  /* 0x03e003e00a1d7812 */ /* 0x000fe200078ec0ff */
[----:B--2---:R-:W-:Y:S02]  /*2840*/  IMAD.WIDE R16, R23, 0x2, R14 ;  /* 0x0000000217107825 */ /* 0x004fe400078e020e */
[----:B------:R-:W-:Y:S01]  /*2850*/  LDS.U16 R23, [UR5+0x2c] ;  /* 0x00002c05ff177984 */ /* 0x000fe20008000400 */
[----:B------:R-:W-:Y:S01]  /*2860*/  LOP3.LUT R29, R29, 0x64006400, RZ, 0xfc, !PT ;  /* 0x640064001d1d7812 */ /* 0x000fe200078efcff */
[-CC-:B-1----:R-:W-:Y:S02]  /*2870*/  IMAD R19, R21, R3.reuse, R0.reuse ;  /* 0x0000000315137224 */ /* 0x182fe400078e0200 */
[----:B------:R-:W-:Y:S01]  /*2880*/  HMUL2 R27, R27, R5 ;  /* 0x000000051b1b7232 */ /* 0x000fe20000000000 */
[----:B------:R-:W1:Y:S01]  /*2890*/  LDS.U16 R21, [UR5+0x2e] ;  /* 0x00002e05ff157984 */ /* 0x000e620008000400 */
[----:B0-----:R-:W-:-:S02]  /*28a0*/  IMAD R25, R25, R3, R0 ;  /* 0x0000000319197224 */ /* 0x001fc400078e0200 */
[----:B------:R-:W-:Y:S01]  /*28b0*/  HFMA2 R24, R29, R28.H0_H0, -48, -48 ;  /* 0xd200d2001d187431 */ /* 0x000fe2000004001c */
[----:B------:R0:W-:Y:S05]  /*28c0*/  STG.E.U16 desc[UR8][R16.64], R30 ;  /* 0x0000001e10007986 */ /* 0x0001ea000c101508 */
[----:B------:R-:W-:Y:S01]  /*28d0*/  HFMA2.MMA R24, R24, R5, -RZ ;  /* 0x0000000518187235 */ /* 0x000fe200001000ff */
[----:B0-----:R-:W-:-:S09]  /*28e0*/  IMAD.WIDE R16, R19, 0x2, R14 ;  /* 0x0000000213107825 */ /* 0x001fd200078e020e */
[----:B------:R-:W-:Y:S01]  /*28f0*/  PRMT R29, R24, 0x7610, R29 ;  /* 0x00007610181d7816 */ /* 0x000fe2000000001d */
[----:B------:R-:W-:Y:S01]  /*2900*/  IMAD R19, R26, R3, R0 ;  /* 0x000000031a137224 */ /* 0x000fe200078e0200 */
[----:B------:R-:W-:Y:S01]  /*2910*/  PRMT R26, R27, 0x7632, R26 ;  /* 0x000076321b1a7816 */ /* 0x000fe2000000001a */
[----:B------:R3:W-:Y:S02]  /*2920*/  STG.E.U16 desc[UR8][R16.64], R27 ;  /* 0x0000001b10007986 */ /* 0x0007e4000c101508 */
[----:B------:R-:W-:-:S05]  /*2930*/  IMAD.WIDE R18, R19, 0x2, R14 ;  /* 0x0000000213127825 */ /* 0x000fca00078e020e */
[----:B------:R1:W-:Y:S04]  /*2940*/  STG.E.U16 desc[UR8][R18.64], R26 ;  /* 0x0000001a12007986 */ /* 0x0003e8000c101508 */
[----:B------:R-:W-:Y:S01]  /*2950*/  LDS.U16 R26, [UR5+0x3c] ;  /* 0x00003c05ff1a7984 */ /* 0x000fe20008000400 */
[-C--:B---3--:R-:W-:Y:S02]  /*2960*/  IMAD R27, R22, R3.reuse, R0 ;  /* 0x00000003161b7224 */ /* 0x088fe400078e0200 */
[----:B------:R-:W-:Y:S01]  /*2970*/  IMAD.WIDE R16, R25, 0x2, R14 ;  /* 0x0000000219107825 */ /* 0x000fe200078e020e */
[----:B------:R-:W0:Y:S01]  /*2980*/  LDS.U16 R22, [UR5+0x30] ;  /* 0x00003005ff167984 */ /* 0x000e220008000400 */
[----:B------:R-:W-:Y:S02]  /*2990*/  SHF.R.U32.HI R25, RZ, 0xa, R10 ;  /* 0x0000000aff197819 */ /* 0x000fe4000001160a */
[----:B-1----:R-:W-:-:S02]  /*29a0*/  IMAD R19, R21, R3, R0 ;  /* 0x0000000315137224 */ /* 0x002fc400078e0200 */
[----:B------:R-:W-:Y:S01]  /*29b0*/  LOP3.LUT R25, R25, 0x1f001f, RZ, 0xc0, !PT ;  /* 0x001f001f19197812 */ /* 0x000fe200078ec0ff */
[----:B------:R-:W1:Y:S01]  /*29c0*/  LDS.U16 R21, [UR5+0x34] ;  /* 0x00003405ff157984 */ /* 0x000e620008000400 */
[----:B------:R-:W-:Y:S02]  /*29d0*/  IMAD.WIDE R18, R19, 0x2, R14 ;  /* 0x0000000213127825 */ /* 0x000fe400078e020e */
[----:B------:R-:W-:Y:S01]  /*29e0*/  LOP3.LUT R25, R25, 0x64006400, RZ, 0xfc, !PT ;  /* 0x6400640019197812 */ /* 0x000fe200078efcff */
[----:B------:R2:W-:Y:S04]  /*29f0*/  STG.E.U16 desc[UR8][R16.64], R29 ;  /* 0x0000001d10007986 */ /* 0x0005e8000c101508 */
[----:B------:R-:W-:-:S04]  /*2a00*/  HADD2 R25, R25, -1040, -1040 ;  /* 0xe410e41019197430 */ /* 0x000fc80000000000 */
[----:B------:R-:W-:Y:S02]  /*2a10*/  HMUL2 R25, R25, R5 ;  /* 0x0000000519197232 */ /* 0x000fe40000000000 */
[----:B--2---:R-:W-:Y:S01]  /*2a20*/  IMAD.WIDE R16, R27, 0x2, R14 ;  /* 0x000000021b107825 */ /* 0x004fe200078e020e */
[----:B------:R-:W-:Y:S02]  /*2a30*/  PRMT R27, R24, 0x7632, R27 ;  /* 0x00007632181b7816 */ /* 0x000fe4000000001b */
[----:B------:R-:W-:Y:S01]  /*2a40*/  LOP3.LUT R24, R9, 0x20002, R20, 0xf8, !PT ;  /* 0x0002000209187812 */ /* 0x000fe200078ef814 */
[----:B------:R-:W-:Y:S01]  /*2a50*/  IMAD R9, R23, R3, R0 ;  /* 0x0000000317097224 */ /* 0x000fe200078e0200 */
[----:B------:R-:W-:Y:S01]  /*2a60*/  LDS.U16 R20, [UR5+0x32] ;  /* 0x00003205ff147984 */ /* 0x000fe20008000400 */
[----:B------:R-:W-:Y:S02]  /*2a70*/  SHF.R.U32.HI R23, RZ, 0xd, R8 ;  /* 0x0000000dff177819 */ /* 0x000fe40000011608 */
[C---:B------:R-:W-:Y:S01]  /*2a80*/  PRMT R30, R25.reuse, 0x7610, R30 ;  /* 0x00007610191e7816 */ /* 0x040fe2000000001e */
[----:B------:R2:W-:Y:S01]  /*2a90*/  STG.E.U16 desc[UR8][R16.64], R27 ;  /* 0x0000001b10007986 */ /* 0x0005e2000c101508 */
[----:B------:R-:W-:Y:S01]  /*2aa0*/  PRMT R31, R25, 0x7632, R31 ;  /* 0x00007632191f7816 */ /* 0x000fe2000000001f */
[----:B------:R-:W-:Y:S01]  /*2ab0*/  IMAD.WIDE R8, R9, 0x2, R14 ;  /* 0x0000000209087825 */ /* 0x000fe200078e020e */
[----:B------:R-:W-:Y:S01]  /*2ac0*/  LOP3.LUT R29, R11, 0x3e003e0, RZ, 0xc0, !PT ;  /* 0x03e003e00b1d7812 */ /* 0x000fe200078ec0ff */
[----:B------:R-:W3:Y:S03]  /*2ad0*/  LDS.U16 R25, [UR5+0x3a] ;  /* 0x00003a05ff197984 */ /* 0x000ee60008000400 */
[----:B------:R-:W-:Y:S01]  /*2ae0*/  LOP3.LUT R29, R29, 0x64006400, RZ, 0xfc, !PT ;  /* 0x640064001d1d7812 */ /* 0x000fe200078efcff */
[----:B------:R-:W4:Y:S01]  /*2af0*/  LDS.U16 R27, [UR5+0x3e] ;  /* 0x00003e05ff1b7984 */ /* 0x000f220008000400 */
[----:B--2---:R-:W-:-:S03]  /*2b00*/  LOP3.LUT R17, R11, 0x1f001f, RZ, 0xc0, !PT ;  /* 0x001f001f0b117812 */ /* 0x004fc600078ec0ff */
[----:B------:R0:W-:Y:S01]  /*2b10*/  STG.E.U16 desc[UR8][R8.64], R30 ;  /* 0x0000001e08007986 */ /* 0x0001e2000c101508 */
[----:B------:R-:W-:Y:S01]  /*2b20*/  LOP3.LUT R16, R24, 0x40004, R23, 0xf8, !PT ;  /* 0x0004000418107812 */ /* 0x000fe200078ef817 */
[----:B------:R-:W-:Y:S01]  /*2b30*/  HFMA2 R28, R29, R28.H0_H0, -48, -48 ;  /* 0xd200d2001d1c7431 */ /* 0x000fe2000004001c */
[----:B------:R-:W-:Y:S01]  /*2b40*/  LOP3.LUT R17, R17, 0x64006400, RZ, 0xfc, !PT ;  /* 0x6400640011117812 */ /* 0x000fe200078efcff */
[----:B------:R-:W2:Y:S04]  /*2b50*/  LDS.U16 R23, [UR5+0x36] ;  /* 0x00003605ff177984 */ /* 0x000ea80008000400 */
[----:B------:R-:W2:Y:S01]  /*2b60*/  LDS.U16 R24, [UR5+0x38] ;  /* 0x00003805ff187984 */ /* 0x000ea20008000400 */
[----:B------:R-:W-:-:S03]  /*2b70*/  HADD2 R17, R17, -1040, -1040 ;  /* 0xe410e41011117430 */ /* 0x000fc60000000000 */
[----:B------:R1:W-:Y:S01]  /*2b80*/  STG.E.U16 desc[UR8][R18.64], R31 ;  /* 0x0000001f12007986 */ /* 0x0003e2000c101508 */
[----:B0-----:R-:W-:-:S04]  /*2b90*/  IMAD R9, R22, R3, R0 ;  /* 0x0000000316097224 */ /* 0x001fc800078e0200 */
[----:B------:R-:W-:Y:S01]  /*2ba0*/  IMAD.WIDE R8, R9, 0x2, R14 ;  /* 0x0000000209087825 */ /* 0x000fe200078e020e */
[----:B-1----:R-:W-:-:S03]  /*2bb0*/  HFMA2.MMA R18, R17, R5, -RZ ;  /* 0x0000000511127235 */ /* 0x002fc600001000ff */
[-C--:B------:R-:W-:Y:S01]  /*2bc0*/  IMAD R19, R21, R3.reuse, R0 ;  /* 0x0000000315137224 */ /* 0x080fe200078e0200 */
[--C-:B------:R-:W-:Y:S02]  /*2bd0*/  SHF.R.U32.HI R21, RZ, 0xb, R11.reuse ;  /* 0x0000000bff157819 */ /* 0x100fe4000001160b */
[----:B------:R-:W-:Y:S02]  /*2be0*/  SHF.R.U32.HI R11, RZ, 0xa, R11 ;  /* 0x0000000aff0b7819 */ /* 0x000fe4000001160b */
[----:B------:R-:W-:Y:S01]  /*2bf0*/  SHF.R.U32.HI R17, RZ, 0xc, R10 ;  /* 0x0000000cff117819 */ /* 0x000fe2000001160a */
[-C--:B---3--:R-:W-:Y:S01]  /*2c00*/  IMAD R25, R25, R3.reuse, R0 ;  /* 0x0000000319197224 */ /* 0x088fe200078e0200 */
[----:B------:R-:W-:Y:S02]  /*2c10*/  LOP3.LUT R11, R11, 0x1f001f, RZ, 0xc0, !PT ;  /* 0x001f001f0b0b7812 */ /* 0x000fe400078ec0ff */
[----:B------:R-:W-:Y:S01]  /*2c20*/  PRMT R22, R18, 0x7610, R22 ;  /* 0x0000761012167816 */ /* 0x000fe20000000016 */
[-CC-:B----4-:R-:W-:Y:S01]  /*2c30*/  IMAD R27, R27, R3.reuse, R0.reuse ;  /* 0x000000031b1b7224 */ /* 0x190fe200078e0200 */
[----:B------:R-:W-:Y:S01]  /*2c40*/  LOP3.LUT R10, R16, 0x80008, R17, 0xf8, !PT ;  /* 0x00080008100a7812 */ /* 0x000fe200078ef811 */
[----:B------:R-:W-:-:S02]  /*2c50*/  IMAD R17, R20, R3, R0 ;  /* 0x0000000314117224 */ /* 0x000fc400078e0200 */
[----:B------:R0:W-:Y:S01]  /*2c60*/  STG.E.U16 desc[UR8][R8.64], R22 ;  /* 0x0000001608007986 */ /* 0x0001e2000c101508 */
[----:B------:R-:W-:Y:S01]  /*2c70*/  LOP3.LUT R10, R10, 0x100010, R21, 0xf8, !PT ;  /* 0x001000100a0a7812 */ /* 0x000fe200078ef815 */
[----:B------:R-:W-:-:S03]  /*2c80*/  IMAD.WIDE R16, R17, 0x2, R14 ;  /* 0x0000000211107825 */ /* 0x000fc600078e020e */
[----:B------:R-:W-:Y:S01]  /*2c90*/  LOP3.LUT R10, R10, 0x64006400, RZ, 0xfc, !PT ;  /* 0x640064000a0a7812 */ /* 0x000fe200078efcff */
[-CC-:B--2---:R-:W-:Y:S02]  /*2ca0*/  IMAD R21, R23, R3.reuse, R0.reuse ;  /* 0x0000000317157224 */ /* 0x184fe400078e0200 */
[----:B------:R-:W-:Y:S02]  /*2cb0*/  IMAD R23, R24, R3, R0 ;  /* 0x0000000318177224 */ /* 0x000fe400078e0200 */
[----:B------:R-:W-:Y:S02]  /*2cc0*/  HADD2 R10, R10, -1040, -1040 ;  /* 0xe410e4100a0a7430 */ /* 0x000fe40000000000 */
[----:B------:R-:W-:Y:S01]  /*2cd0*/  IMAD.WIDE R20, R21, 0x2, R14 ;  /* 0x0000000215147825 */ /* 0x000fe200078e020e */
[----:B0-----:R-:W-:-:S03]  /*2ce0*/  LOP3.LUT R8, R11, 0x64006400, RZ, 0xfc, !PT ;  /* 0x640064000b087812 */ /* 0x001fc600078efcff */
[----:B------:R-:W-:Y:S01]  /*2cf0*/  HMUL2 R9, R28, R5 ;  /* 0x000000051c097232 */ /* 0x000fe20000000000 */
[----:B------:R-:W-:Y:S01]  /*2d00*/  PRMT R28, R18, 0x7632, R28 ;  /* 0x00007632121c7816 */ /* 0x000fe2000000001c */
[----:B------:R-:W-:-:S04]  /*2d10*/  IMAD.WIDE R18, R19, 0x2, R14 ;  /* 0x0000000213127825 */ /* 0x000fc800078e020e */
[----:B------:R-:W-:Y:S02]  /*2d20*/  HMUL2 R10, R10, R5 ;  /* 0x000000050a0a7232 */ /* 0x000fe40000000000 */
[----:B------:R-:W-:Y:S02]  /*2d30*/  HADD2 R8, R8, -1040, -1040 ;  /* 0xe410e41008087430 */ /* 0x000fe40000000000 */
[----:B------:R-:W-:Y:S01]  /*2d40*/  IMAD R11, R26, R3, R0 ;  /* 0x000000031a0b7224 */ /* 0x000fe200078e0200 */
[----:B------:R0:W-:Y:S01]  /*2d50*/  STG.E.U16 desc[UR8][R16.64], R28 ;  /* 0x0000001c10007986 */ /* 0x0001e2000c101508 */
[----:B------:R-:W-:Y:S01]  /*2d60*/  IMAD.WIDE R22, R23, 0x2, R14 ;  /* 0x0000000217167825 */ /* 0x000fe200078e020e */
[----:B------:R-:W-:Y:S01]  /*2d70*/  PRMT R24, R10, 0x7610, R24 ;  /* 0x000076100a187816 */ /* 0x000fe20000000018 */
[----:B------:R-:W-:Y:S01]  /*2d80*/  HFMA2.MMA R8, R8, R5, -RZ ;  /* 0x0000000508087235 */ /* 0x000fe200001000ff */
[----:B------:R1:W-:Y:S01]  /*2d90*/  STG.E.U16 desc[UR8][R18.64], R9 ;  /* 0x0000000912007986 */ /* 0x0003e2000c101508 */
[----:B0-----:R-:W-:-:S08]  /*2da0*/  IMAD.WIDE R16, R11, 0x2, R14 ;  /* 0x000000020b107825 */ /* 0x001fd000078e020e */
[----:B------:R-:W-:Y:S02]  /*2db0*/  PRMT R11, R8, 0x7632, R11 ;  /* 0x00007632080b7816 */ /* 0x000fe4000000000b */
[----:B-1----:R-:W-:Y:S01]  /*2dc0*/  PRMT R9, R9, 0x7632, R9 ;  /* 0x0000763209097816 */ /* 0x002fe20000000009 */
[----:B------:R-:W-:Y:S01]  /*2dd0*/  IMAD.WIDE R18, R25, 0x2, R14 ;  /* 0x0000000219127825 */ /* 0x000fe200078e020e */
[----:B------:R-:W-:-:S03]  /*2de0*/  PRMT R25, R10, 0x7632, R25 ;  /* 0x000076320a197816 */ /* 0x000fc60000000019 */
[----:B------:R-:W-:Y:S01]  /*2df0*/  IMAD.WIDE R14, R27, 0x2, R14 ;  /* 0x000000021b0e7825 */ /* 0x000fe200078e020e */
[----:B------:R-:W-:Y:S04]  /*2e00*/  STG.E.U16 desc[UR8][R20.64], R9 ;  /* 0x0000000914007986 */ /* 0x000fe8000c101508 */
[----:B------:R-:W-:Y:S04]  /*2e10*/  STG.E.U16 desc[UR8][R22.64], R8 ;  /* 0x0000000816007986 */ /* 0x000fe8000c101508 */
[----:B------:R0:W-:Y:S04]  /*2e20*/  STG.E.U16 desc[UR8][R18.64], R11 ;  /* 0x0000000b12007986 */ /* 0x0001e8000c101508 */
[----:B------:R1:W-:Y:S04]  /*2e30*/  STG.E.U16 desc[UR8][R16.64], R24 ;  /* 0x0000001810007986 */ /* 0x0003e8000c101508 */
[----:B------:R1:W-:Y:S01]  /*2e40*/  STG.E.U16 desc[UR8][R14.64], R25 ;  /* 0x000000190e007986 */ /* 0x0003e2000c101508 */
[----:B0-----:R-:W-:Y:S01]  /*2e50*/  IMAD.WIDE R10, R3, 0x4, R12 ;  /* 0x00000004030a7825 */ /* 0x001fe200078e020c */
[----:B------:R-:W-:Y:S06]  /*2e60*/  @!P0 BRA P1, `(.L_x_15) ;  /* 0xffffffec00988947 */ /* 0x000fec000083ffff */
.L_x_13:
[----:B------:R-:W2:Y:S01]  /*2e70*/  LDC R8, c[0x0][0x23c] ;  /* 0x00008f00ff087b82 */ /* 0x000ea20000000800 */
[C---:B------:R-:W-:Y:S01]  /*2e80*/  ISETP.GE.AND P0, PT, R7.reuse, R2, PT ;  /* 0x000000020700720c */ /* 0x040fe20003f06270 */
[----:B------:R-:W-:Y:S01]  /*2e90*/  ULDC UR5, c[0x0][0x25c] ;  /* 0x0000970000057ab9 */ /* 0x000fe20000000800 */
[----:B------:R-:W-:Y:S01]  /*2ea0*/  ULDC UR7, c[0x0][0x23c] ;  /* 0x00008f0000077ab9 */ /* 0x000fe20000000800 */
[----:B------:R-:W-:Y:S01]  /*2eb0*/  ULDC UR10, c[0x0][0x25c] ;  /* 0x00009700000a7ab9 */ /* 0x000fe20000000800 */
[----:B------:R-:W-:-:S03]  /*2ec0*/  ISETP.GE.OR P0, PT, R7, UR5, P0 ;  /* 0x0000000507007c0c */ /* 0x000fc60008706670 */
[----:B------:R-:W3:Y:S10]  /*2ed0*/  LDC.64 R12, c[0x0][0x248] ;  /* 0x00009200ff0c7b82 */ /* 0x000ef40000000a00 */
[----:B------:R-:W-:Y:S05]  /*2ee0*/  @P0 BRA `(.L_x_16) ;  /* 0x00000010003c0947 */ /* 0x000fea0003800000 */
.L_x_18:
[----:B--2---:R-:W-:Y:S01]  /*2ef0*/  IMAD.MOV.U32 R3, RZ, RZ, R8 ;  /* 0x000000ffff037224 */ /* 0x004fe200078e0008 */
[----:B01--4-:R0:W5:Y:S03]  /*2f00*/  LDG.E.CONSTANT R17, desc[UR8][R10.64] ;  /* 0x000000080a117981 */ /* 0x013166000c1e9900 */
[----:B------:R-:W-:-:S04]  /*2f10*/  IMAD.WIDE R22, R3, 0x4, R10 ;  /* 0x0000000403167825 */ /* 0x000fc800078e020a */
[C---:B------:R-:W-:Y:S02]  /*2f20*/  IMAD.WIDE R18, R3.reuse, 0x4, R22 ;  /* 0x0000000403127825 */ /* 0x040fe400078e0216 */
[----:B------:R0:W5:Y:S02]  /*2f30*/  LDG.E.CONSTANT R22, desc[UR8][R22.64] ;  /* 0x0000000816167981 */ /* 0x000164000c1e9900 */
[----:B------:R-:W-:Y:S02]  /*2f40*/  IMAD.WIDE R14, R3, 0x4, R18 ;  /* 0x00000004030e7825 */ /* 0x000fe400078e0212 */
[----:B------:R0:W5:Y:S04]  /*2f50*/  LDG.E.CONSTANT R21, desc[UR8][R18.64] ;  /* 0x0000000812157981 */ /* 0x000168000c1e9900 */
[----:B------:R0:W5:Y:S01]  /*2f60*/  LDG.E.CONSTANT R9, desc[UR8][R14.64] ;  /* 0x000000080e097981 */ /* 0x000162000c1e9900 */
[----:B------:R-:W1:Y:S01]  /*2f70*/  S2UR UR6, SR_CgaCtaId ;  /* 0x00000000000679c3 */ /* 0x000e620000008800 */
[----:B------:R-:W-:Y:S01]  /*2f80*/  UMOV UR5, 0x400 ;  /* 0x0000040000057882 */ /* 0x000fe20000000000 */
[----:B------:R-:W-:Y:S01]  /*2f90*/  ISETP.NE.AND P0, PT, R7, R4, PT ;  /* 0x000000040700720c */ /* 0x000fe20003f05270 */
[----:B-1----:R-:W-:-:S04]  /*2fa0*/  ULEA UR5, UR6, UR5, 0x18 ;  /* 0x0000000506057291 */ /* 0x002fc8000f8ec03f */
[----:B------:R-:W-:-:S09]  /*2fb0*/  ULEA UR5, UR4, UR5, 0x1 ;  /* 0x0000000504057291 */ /* 0x000fd2000f8e083f */
[----:B------:R-:W1:Y:S04]  /*2fc0*/  LDS.U16 R20, [UR5] ;  /* 0x00000005ff147984 */ /* 0x000e680008000400 */
[----:B------:R-:W2:Y:S01]  /*2fd0*/  LDS.U16 R16, [UR5+0x2] ;  /* 0x00000205ff107984 */ /* 0x000ea20008000400 */
[----:B0-----:R-:W-:Y:S05]  /*2fe0*/  @P0 BRA `(.L_x_17) ;  /* 0x00000000006c0947 */ /* 0x001fea0003800000 */
[----:B------:R-:W0:Y:S01]  /*2ff0*/  LDC.64 R4, c[0x0][0x220] ;  /* 0x00008800ff047b82 */ /* 0x000e220000000a00 */
[----:B------:R-:W-:Y:S02]  /*3000*/  IADD3 R6, R6, 0x1, RZ ;  /* 0x0000000106067810 */ /* 0x000fe40007ffe0ff */
        /* <DEDUP_REMOVED lines=9> */
[----:B------:R4:W3:Y:S01]  /*30a0*/  LDG.E.CONSTANT R18, desc[UR8][R4.64] ;  /* 0x0000000804127981 */ /* 0x0008e2000c1e9900 */
[----:B------:R-:W-:-:S04]  /*30b0*/  LEA R19, R7, 0x1, 0x1 ;  /* 0x0000000107137811 */ /* 0x000fc800078e08ff */
[----:B----4-:R-:W4:Y:S01]  /*30c0*/  LDC.64 R4, c[0x0][0x228] ;  /* 0x00008a00ff047b82 */ /* 0x010f220000000a00 */
[----:B0-----:R-:W-:-:S06]  /*30d0*/  IMAD.WIDE R10, R19, 0x2, R10 ;  /* 0x00000002130a7825 */ /* 0x001fcc00078e020a */
[----:B------:R-:W2:Y:S01]  /*30e0*/  LDG.E.U16.CONSTANT R10, desc[UR8][R10.64] ;  /* 0x000000080a0a7981 */ /* 0x000ea2000c1e9500 */
[----:B----4-:R-:W-:-:S05]  /*30f0*/  IMAD.WIDE R4, R6, 0x2, R4 ;  /* 0x0000000206047825 */ /* 0x010fca00078e0204 */
[----:B------:R2:W4:Y:S01]  /*3100*/  LDG.E.U16.CONSTANT R19, desc[UR8][R4.64] ;  /* 0x0000000804137981 */ /* 0x000522000c1e9500 */
[----:B------:R-:W-:-:S04]  /*3110*/  SHF.L.U32 R23, R0, 0x2, RZ ;  /* 0x0000000200177819 */ /* 0x000fc800000006ff */
[----:B------:R-:W-:-:S04]  /*3120*/  LOP3.LUT R23, R23, 0x1c, RZ, 0xc0, !PT ;  /* 0x0000001c17177812 */ /* 0x000fc800078ec0ff */
[----:B---3--:R-:W-:-:S04]  /*3130*/  SHF.R.U32.HI R18, RZ, R23, R18 ;  /* 0x00000017ff127219 */ /* 0x008fc80000011612 */
[----:B------:R-:W-:-:S05]  /*3140*/  LOP3.LUT R18, R18, 0xf, RZ, 0xc0, !PT ;  /* 0x0000000f12127812 */ /* 0x000fca00078ec0ff */
[----:B------:R-:W-:-:S04]  /*3150*/  VIADD R18, R18, 0x1 ;  /* 0x0000000112127836 */ /* 0x000fc80000000000 */
[----:B------:R-:W-:-:S06]  /*3160*/  IMAD R18, R18, R18, RZ ;  /* 0x0000001212127224 */ /* 0x000fcc00078e02ff */
[----:B------:R-:W4:Y:S01]  /*3170*/  I2F.F16 R18, R18 ;  /* 0x0000001200127306 */ /* 0x000f220000200c00 */
[----:B--2---:R-:W-:Y:S01]  /*3180*/  IADD3 R4, R10, R7, RZ ;  /* 0x000000070a047210 */ /* 0x004fe20007ffe0ff */
[----:B----4-:R-:W-:-:S07]  /*3190*/  HMUL2 R5, R18.H0_H0, R19.H0_H0 ;  /* 0x2000001312057232 */ /* 0x010fce0000000800 */
.L_x_17:
[----:B------:R-:W0:Y:S01]  /*31a0*/  LDS.U16 R23, [UR5+0x4] ;  /* 0x00000405ff177984 */ /* 0x000e220008000400 */
[C---:B-----5:R-:W-:Y:S01]  /*31b0*/  LOP3.LUT R10, R17.reuse, 0xf000f, RZ, 0xc0, !PT ;  /* 0x000f000f110a7812 */ /* 0x060fe200078ec0ff */
[-CC-:B-1----:R-:W-:Y:S01]  /*31c0*/  IMAD R11, R20, R3.reuse, R0.reuse ;  /* 0x00000003140b7224 */ /* 0x182fe200078e0200 */
[----:B------:R-:W-:Y:S01]  /*31d0*/  MOV R25, 0x2c00 ;  /* 0x00002c0000197802 */ /* 0x000fe20000000f00 */
[----:B------:R-:W1:Y:S01]  /*31e0*/  LDS.U16 R18, [UR5+0x6] ;  /* 0x00000605ff127984 */ /* 0x000e620008000400 */
[----:B------:R-:W-:Y:S01]  /*31f0*/  LOP3.LUT R10, R10, 0x64006400, RZ, 0xfc, !PT ;  /* 0x640064000a0a7812 */ /* 0x000fe200078efcff */
[----:B--2---:R-:W-:Y:S01]  /*3200*/  IMAD R29, R16, R3, R0 ;  /* 0x00000003101d7224 */ /* 0x004fe200078e0200 */
[----:B------:R-:W-:Y:S01]  /*3210*/  LOP3.LUT R20, R17, 0xf000f0, RZ, 0xc0, !PT ;  /* 0x00f000f011147812 */ /* 0x000fe200078ec0ff */
[----:B------:R-:W2:Y:S01]  /*3220*/  LDS.U16 R19, [UR5+0x8] ;  /* 0x00000805ff137984 */ /* 0x000ea20008000400 */
[----:B------:R-:W-:Y:S01]  /*3230*/  SHF.R.U32.HI R17, RZ, 0x8, R17 ;  /* 0x00000008ff117819 */ /* 0x000fe20000011611 */
[----:B------:R-:W-:-:S02]  /*3240*/  HADD2 R24, R10, -1032, -1032 ;  /* 0xe408e4080a187430 */ /* 0x000fc40000000000 */
[----:B---3--:R-:W-:Y:S01]  /*3250*/  IMAD.WIDE R10, R11, 0x2, R12 ;  /* 0x000000020b0a7825 */ /* 0x008fe200078e020c */
[----:B------:R-:W-:Y:S01]  /*3260*/  UIADD3 UR4, UR4, 0x20, URZ ;  /* 0x0000002004047890 */ /* 0x000fe2000fffe03f */
[----:B------:R-:W-:Y:S02]  /*3270*/  LOP3.LUT R16, R17, 0xf000f, RZ, 0xc0, !PT ;  /* 0x000f000f11107812 */ /* 0x000fe400078ec0ff */
[----:B------:R-:W-:Y:S01]  /*3280*/  VIADD R7, R7, 0x20 ;  /* 0x0000002007077836 */ /* 0x000fe20000000000 */
[----:B------:R-:W-:Y:S01]  /*3290*/  HFMA2.MMA R24, R24, R5, -RZ ;  /* 0x0000000518187235 */ /* 0x000fe200001000ff */
[----:B------:R-:W-:-:S03]  /*32a0*/  LOP3.LUT R16, R16, 0x64006400, RZ, 0xfc, !PT ;  /* 0x6400640010107812 */ /* 0x000fc600078efcff */
[C---:B------:R-:W-:Y:S02]  /*32b0*/  ISETP.GE.AND P0, PT, R7.reuse, UR10, PT ;  /* 0x0000000a07007c0c */ /* 0x040fe4000bf06270 */
[----:B------:R-:W-:-:S04]  /*32c0*/  ISETP.LT.AND P1, PT, R7, R2, PT ;  /* 0x000000020700720c */ /* 0x000fc80003f21270 */
[----:B------:R-:W-:Y:S02]  /*32d0*/  PRMT R26, R24, 0x7610, R26 ;  /* 0x00007610181a7816 */ /* 0x000fe4000000001a */
[----:B------:R-:W-:Y:S02]  /*32e0*/  PRMT R24, R25, 0x7610, R24 ;  /* 0x0000761019187816 */ /* 0x000fe40000000018 */
[----:B------:R-:W-:Y:S01]  /*32f0*/  LOP3.LUT R25, R20, 0x64006400, RZ, 0xfc, !PT ;  /* 0x6400640014197812 */ /* 0x000fe200078efcff */
[----:B------:R3:W-:Y:S01]  /*3300*/  STG.E.U16 desc[UR8][R10.64], R26 ;  /* 0x0000001a0a007986 */ /* 0x0007e2000c101508 */
[----:B------:R-:W-:-:S03]  /*3310*/  PRMT R28, R24, 0x7632, R28 ;  /* 0x00007632181c7816 */ /* 0x000fc6000000001c */
[----:B------:R-:W-:Y:S01]  /*3320*/  LDS.U16 R20, [UR5+0xa] ;  /* 0x00000a05ff147984 */ /* 0x000fe20008000400 */
[----:B------:R-:W-:-:S03]  /*3330*/  HFMA2 R27, R25, R24.H0_H0, -72, -72 ;  /* 0xd480d480191b7431 */ /* 0x000fc60000040018 */
[----:B------:R-:W4:Y:S01]  /*3340*/  LDS.U16 R25, [UR5+0xc] ;  /* 0x00000c05ff197984 */ /* 0x000f220008000400 */
[----:B0-----:R-:W-:Y:S02]  /*3350*/  IMAD R23, R23, R3, R0 ;  /* 0x0000000317177224 */ /* 0x001fe400078e0200 */
[----:B------:R-:W-:Y:S02]  /*3360*/  HMUL2 R27, R27, R5 ;  /* 0x000000051b1b7232 */ /* 0x000fe40000000000 */
[----:B---3--:R-:W-:-:S04]  /*3370*/  IMAD.WIDE R10, R29, 0x2, R12 ;  /* 0x000000021d0a7825 */ /* 0x008fc800078e020c */
[----:B------:R-:W-:Y:S02]  /*3380*/  HADD2 R26, R16, -1032, -1032 ;  /* 0xe408e408101a7430 */ /* 0x000fe40000000000 */
[----:B------:R-:W-:Y:S01]  /*3390*/  LDS.U16 R16, [UR5+0x10] ;  /* 0x00001005ff107984 */ /* 0x000fe20008000400 */
[-C--:B-1----:R-:W-:Y:S01]  /*33a0*/  IMAD R29, R18, R3.reuse, R0 ;  /* 0x00000003121d7224 */ /* 0x082fe200078e0200 */
[----:B------:R-:W-:Y:S01]  /*33b0*/  PRMT R30, R27, 0x7610, R30 ;  /* 0x000076101b1e7816 */ /* 0x000fe2000000001e */
[----:B--2---:R-:W-:Y:S01]  /*33c0*/  IMAD R31, R19, R3, R0 ;  /* 0x00000003131f7224 */ /* 0x004fe200078e0200 */
[----:B------:R0:W-:Y:S01]  /*33d0*/  STG.E.U16 desc[UR8][R10.64], R28 ;  /* 0x0000001c0a007986 */ /* 0x0001e2000c101508 */
[----:B------:R-:W-:Y:S01]  /*33e0*/  HFMA2.MMA R26, R26, R5, -RZ ;  /* 0x000000051a1a7235 */ /* 0x000fe200001000ff */
[----:B------:R-:W-:Y:S01]  /*33f0*/  IMAD.WIDE R18, R29, 0x2, R12 ;  /* 0x000000021d127825 */ /* 0x000fe200078e020c */
[----:B------:R-:W-:-:S03]  /*3400*/  PRMT R27, R27, 0x7632, R27 ;  /* 0x000076321b1b7816 */ /* 0x000fc6000000001b */
[----:B0-----:R-:W-:Y:S01]  /*3410*/  IMAD.WIDE R10, R23, 0x2, R12 ;  /* 0x00000002170a7825 */ /* 0x001fe200078e020c */
[----:B------:R-:W-:Y:S01]  /*3420*/  LOP3.LUT R28, R17, 0xf000f0, RZ, 0xc0, !PT ;  /* 0x00f000f0111c7812 */ /* 0x000fe200078ec0ff */
[----:B------:R-:W0:Y:S03]  /*3430*/  LDS.U16 R23, [UR5+0xe] ;  /* 0x00000e05ff177984 */ /* 0x000e260008000400 */
[----:B------:R-:W-:Y:S01]  /*3440*/  LOP3.LUT R29, R28, 0x64006400, RZ, 0xfc, !PT ;  /* 0x640064001c1d7812 */ /* 0x000fe200078efcff */
[----:B------:R-:W1:Y:S01]  /*3450*/  LDS.U16 R17, [UR5+0x12] ;  /* 0x00001205ff117984 */ /* 0x000e620008000400 */
[----:B------:R-:W-:-:S03]  /*3460*/  PRMT R28, R26, 0x7632, R28 ;  /* 0x000076321a1c7816 */ /* 0x000fc6000000001c */
[----:B------:R2:W-:Y:S01]  /*3470*/  STG.E.U16 desc[UR8][R10.64], R30 ;  /* 0x0000001e0a007986 */ /* 0x0005e2000c101508 */
[----:B------:R-:W-:-:S03]  /*3480*/  HFMA2 R29, R29, R24.H0_H0, -72, -72 ;  /* 0xd480d4801d1d7431 */ /* 0x000fc60000040018 */
[----:B------:R3:W-:Y:S01]  /*3490*/  STG.E.U16 desc[UR8][R18.64], R27 ;  /* 0x0000001b12007986 */ /* 0x0007e2000c101508 */
[----:B----4-:R-:W-:-:S03]  /*34a0*/  IMAD R25, R25, R3, R0 ;  /* 0x0000000319197224 */ /* 0x010fc600078e0200 */
[----:B------:R-:W4:Y:S01]  /*34b0*/  LDS.U16 R19, [UR5+0x16] ;  /* 0x00001605ff137984 */ /* 0x000f220008000400 */
[----:B--2---:R-:W-:-:S04]  /*34c0*/  IMAD.WIDE R10, R31, 0x2, R12 ;  /* 0x000000021f0a7825 */ /* 0x004fc800078e020c */
[----:B------:R-:W-:Y:S01]  /*34d0*/  IMAD R31, R20, R3, R0 ;  /* 0x00000003141f7224 */ /* 0x000fe200078e0200 */
[----:B------:R2:W-:Y:S01]  /*34e0*/  STG.E.U16 desc[UR8][R10.64], R26 ;  /* 0x0000001a0a007986 */ /* 0x0005e2000c101508 */
[----:B---3--:R-:W-:-:S03]  /*34f0*/  HMUL2 R18, R29, R5 ;  /* 0x000000051d127232 */ /* 0x008fc60000000000 */
[----:B------:R-:W3:Y:S02]  /*3500*/  LDS.U16 R20, [UR5+0x14] ;  /* 0x00001405ff147984 */ /* 0x000ee40008000400 */
[----:B------:R-:W-:Y:S01]  /*3510*/  PRMT R27, R18, 0x7610, R27 ;  /* 0x00007610121b7816 */ /* 0x000fe2000000001b */
[----:B--2---:R-:W-:Y:S01]  /*3520*/  IMAD.WIDE R10, R31, 0x2, R12 ;  /* 0x000000021f0a7825 */ /* 0x004fe200078e020c */
[----:B------:R-:W-:-:S03]  /*3530*/  LOP3.LUT R26, R22, 0xf000f, RZ, 0xc0, !PT ;  /* 0x000f000f161a7812 */ /* 0x000fc600078ec0ff */
[----:B0-----:R-:W-:Y:S01]  /*3540*/  IMAD R23, R23, R3, R0 ;  /* 0x0000000317177224 */ /* 0x001fe200078e0200 */
[----:B------:R0:W-:Y:S01]  /*3550*/  STG.E.U16 desc[UR8][R10.64], R28 ;  /* 0x0000001c0a007986 */ /* 0x0001e2000c101508 */
[----:B------:R-:W-:Y:S01]  /*3560*/  LOP3.LUT R26, R26, 0x64006400, RZ, 0xfc, !PT ;  /* 0x640064001a1a7812 */ /* 0x000fe200078efcff */
[----:B0-----:R-:W-:-:S04]  /*3570*/  IMAD.WIDE R10, R25, 0x2, R12 ;  /* 0x00000002190a7825 */ /* 0x001fc800078e020c */
[----:B------:R-:W-:Y:S01]  /*3580*/  IMAD R25, R16, R3, R0 ;  /* 0x0000000310197224 */ /* 0x000fe200078e0200 */
[----:B------:R0:W-:Y:S01]  /*3590*/  STG.E.U16 desc[UR8][R10.64], R27 ;  /* 0x0000001b0a007986 */ /* 0x0001e2000c101508 */
[----:B------:R-:W-:Y:S01]  /*35a0*/  LOP3.LUT R16, R22, 0xf000f0, RZ, 0xc0, !PT ;  /* 0x00f000f016107812 */ /* 0x000fe200078ec0ff */
[----:B0-----:R-:W-:-:S04]  /*35b0*/  IMAD.WIDE R10, R23, 0x2, R12 ;  /* 0x00000002170a7825 */ /* 0x001fc800078e020c */
[----:B------:R-:W-:Y:S01]  /*35c0*/  HADD2 R23, R26, -1032, -1032 ;  /* 0xe408e4081a177430 */ /* 0x000fe20000000000 */
[----:B------:R-:W-:Y:S02]  /*35d0*/  PRMT R26, R18, 0x7632, R26 ;  /* 0x00007632121a7816 */ /* 0x000fe4000000001a */
[----:B------:R-:W-:Y:S01]  /*35e0*/  LDS.U16 R18, [UR5+0x18] ;  /* 0x00001805ff127984 */ /* 0x000fe20008000400 */
[----:B-1----:R-:W-:Y:S02]  /*35f0*/  IMAD R27, R17, R3, R0 ;  /* 0x00000003111b7224 */ /* 0x002fe400078e0200 */
[----:B------:R-:W-:Y:S01]  /*3600*/  HFMA2.MMA R23, R23, R5, -RZ ;  /* 0x0000000517177235 */ /* 0x000fe200001000ff */
[----:B------:R0:W-:Y:S04]  /*3610*/  STG.E.U16 desc[UR8][R10.64], R26 ;  /* 0x0000001a0a007986 */ /* 0x0001e8000c101508 */
[----:B------:R-:W1:Y:S05]  /*3620*/  LDS.U16 R17, [UR5+0x1c] ;  /* 0x00001c05ff117984 */ /* 0x000e6a0008000400 */
[----:B------:R-:W-:Y:S01]  /*3630*/  PRMT R28, R23, 0x7610, R28 ;  /* 0x00007610171c7816 */ /* 0x000fe2000000001c */
[----:B0-----:R-:W-:Y:S01]  /*3640*/  IMAD.WIDE R10, R25, 0x2, R12 ;  /* 0x00000002190a7825 */ /* 0x001fe200078e020c */
[----:B------:R-:W-:-:S02]  /*3650*/  LOP3.LUT R25, R16, 0x64006400, RZ, 0xfc, !PT ;  /* 0x6400640010197812 */ /* 0x000fc400078efcff */
[----:B------:R-:W-:Y:S01]  /*3660*/  LDS.U16 R16, [UR5+0x1a] ;  /* 0x00001a05ff107984 */ /* 0x000fe20008000400 */
[----:B------:R-:W-:Y:S02]  /*3670*/  PRMT R26, R23, 0x7632, R26 ;  /* 0x00007632171a7816 */ /* 0x000fe4000000001a */
[----:B------:R-:W-:Y:S01]  /*3680*/  HFMA2 R25, R25, R24.H0_H0, -72, -72 ;  /* 0xd480d48019197431 */ /* 0x000fe20000040018 */
[----:B------:R0:W-:Y:S03]  /*3690*/  STG.E.U16 desc[UR8][R10.64], R28 ;  /* 0x0000001c0a007986 */ /* 0x0001e6000c101508 */
[----:B------:R-:W-:Y:S02]  /*36a0*/  HMUL2 R23, R25, R5 ;  /* 0x0000000519177232 */ /* 0x000fe40000000000 */
[----:B----4-:R-:W-:Y:S02]  /*36b0*/  IMAD R25, R19, R3, R0 ;  /* 0x0000000313197224 */ /* 0x010fe400078e0200 */
[----:B------:R-:W2:Y:S01]  /*36c0*/  LDS.U16 R19, [UR5+0x1e] ;  /* 0x00001e05ff137984 */ /* 0x000ea20008000400 */
[----:B0-----:R-:W-:Y:S01]  /*36d0*/  IMAD.WIDE R10, R27, 0x2, R12 ;  /* 0x000000021b0a7825 */ /* 0x001fe200078e020c */
[----:B------:R-:W-:-:S03]  /*36e0*/  PRMT R28, R23, 0x7632, R28 ;  /* 0x00007632171c7816 */ /* 0x000fc6000000001c */
[-C--:B---3--:R-:W-:Y:S01]  /*36f0*/  IMAD R27, R20, R3.reuse, R0 ;  /* 0x00000003141b7224 */ /* 0x088fe200078e0200 */
[----:B------:R-:W-:Y:S01]  /*3700*/  SHF.R.U32.HI R20, RZ, 0x8, R22 ;  /* 0x00000008ff147819 */ /* 0x000fe20000011616 */
[----:B------:R0:W-:Y:S03]  /*3710*/  STG.E.U16 desc[UR8][R10.64], R26 ;  /* 0x0000001a0a007986 */ /* 0x0001e6000c101508 */
[C---:B------:R-:W-:Y:S02]  /*3720*/  LOP3.LUT R22, R20.reuse, 0xf000f, RZ, 0xc0, !PT ;  /* 0x000f000f14167812 */ /* 0x040fe400078ec0ff */
[----:B------:R-:W-:Y:S02]  /*3730*/  LOP3.LUT R20, R20, 0xf000f0, RZ, 0xc0, !PT ;  /* 0x00f000f014147812 */ /* 0x000fe400078ec0ff */
[----:B------:R-:W-:Y:S01]  /*3740*/  LOP3.LUT R22, R22, 0x64006400, RZ, 0xfc, !PT ;  /* 0x6400640016167812 */ /* 0x000fe200078efcff */
[----:B-1----:R-:W-:-:S02]  /*3750*/  IMAD R29, R17, R3, R0 ;  /* 0x00000003111d7224 */ /* 0x002fc400078e0200 */
[----:B0-----:R-:W-:Y:S01]  /*3760*/  IMAD.WIDE R10, R27, 0x2, R12 ;  /* 0x000000021b0a7825 */ /* 0x001fe200078e020c */
[----:B------:R-:W-:-:S03]  /*3770*/  PRMT R27, R23, 0x7610, R27 ;  /* 0x00007610171b7816 */ /* 0x000fc6000000001b */
[----:B------:R-:W-:Y:S02]  /*3780*/  HADD2 R23, R22, -1032, -1032 ;  /* 0xe408e40816177430 */ /* 0x000fe40000000000 */
[----:B------:R-:W0:Y:S04]  /*3790*/  LDS.U16 R22, [UR5+0x20] ;  /* 0x00002005ff167984 */ /* 0x000e280008000400 */
[----:B------:R1:W-:Y:S01]  /*37a0*/  STG.E.U16 desc[UR8][R10.64], R27 ;  /* 0x0000001b0a007986 */ /* 0x0003e2000c101508 */
[----:B------:R-:W-:Y:S01]  /*37b0*/  HFMA2.MMA R23, R23, R5, -RZ ;  /* 0x0000000517177235 */ /* 0x000fe200001000ff */
[----:B--2---:R-:W-:-:S09]  /*37c0*/  IMAD R19, R19, R3, R0 ;  /* 0x0000000313137224 */ /* 0x004fd200078e0200 */
[----:B------:R-:W-:Y:S01]  /*37d0*/  PRMT R26, R23, 0x7632, R26 ;  /* 0x00007632171a7816 */ /* 0x000fe2000000001a */
[----:B-1----:R-:W-:-:S04]  /*37e0*/  IMAD.WIDE R10, R25, 0x2, R12 ;  /* 0x00000002190a7825 */ /* 0x002fc800078e020c */
[-CC-:B------:R-:W-:Y:S01]  /*37f0*/  IMAD R25, R18, R3.reuse, R0.reuse ;  /* 0x0000000312197224 */ /* 0x180fe200078e0200 */
[----:B------:R1:W-:Y:S01]  /*3800*/  STG.E.U16 desc[UR8][R10.64], R28 ;  /* 0x0000001c0a007986 */ /* 0x0003e2000c101508 */
[----:B------:R-:W-:-:S03]  /*3810*/  IMAD R27, R16, R3, R0 ;  /* 0x00000003101b7224 */ /* 0x000fc600078e0200 */
[----:B------:R-:W2:Y:S01]  /*3820*/  LDS.U16 R18, [UR5+0x22] ;  /* 0x00002205ff127984 */ /* 0x000ea20008000400 */
[----:B------:R-:W-:-:S04]  /*3830*/  IMAD.WIDE R16, R27, 0x2, R12 ;  /* 0x000000021b107825 */ /* 0x000fc800078e020c */
[----:B-1----:R-:W-:Y:S01]  /*3840*/  IMAD.WIDE R10, R25, 0x2, R12 ;  /* 0x00000002190a7825 */ /* 0x002fe200078e020c */
[----:B------:R-:W-:Y:S02]  /*3850*/  LOP3.LUT R25, R20, 0x64006400, RZ, 0xfc, !PT ;  /* 0x6400640014197812 */ /* 0x000fe400078efcff */
[----:B------:R-:W1:Y:S03]  /*3860*/  LDS.U16 R20, [UR5+0x24] ;  /* 0x00002405ff147984 */ /* 0x000e660008000400 */
[----:B------:R-:W-:Y:S01]  /*3870*/  HFMA2 R25, R25, R24.H0_H0, -72, -72 ;  /* 0xd480d48019197431 */ /* 0x000fe20000040018 */
[----:B------:R3:W-:Y:S03]  /*3880*/  STG.E.U16 desc[UR8][R10.64], R23 ;  /* 0x000000170a007986 */ /* 0x0007e6000c101508 */
[----:B------:R-:W-:Y:S01]  /*3890*/  HMUL2 R25, R25, R5 ;  /* 0x0000000519197232 */ /* 0x000fe20000000000 */
[----:B------:R-:W-:Y:S04]  /*38a0*/  STG.E.U16 desc[UR8][R16.64], R26 ;  /* 0x0000001a10007986 */ /* 0x000fe8000c101508 */
[----:B------:R-:W-:Y:S01]  /*38b0*/  LDS.U16 R16, [UR5+0x26] ;  /* 0x00002605ff107984 */ /* 0x000fe20008000400 */
[----:B------:R-:W-:-:S02]  /*38c0*/  PRMT R27, R25, 0x7610, R27 ;  /* 0x00007610191b7816 */ /* 0x000fc4000000001b */
[----:B------:R-:W-:Y:S01]  /*38d0*/  PRMT R28, R25, 0x7632, R28 ;  /* 0x00007632191c7816 */ /* 0x000fe2000000001c */
[----:B------:R-:W4:Y:S01]  /*38e0*/  LDS.U16 R17, [UR5+0x28] ;  /* 0x00002805ff117984 */ /* 0x000f220008000400 */
[----:B---3--:R-:W-:Y:S01]  /*38f0*/  LOP3.LUT R23, R21, 0xf000f, RZ, 0xc0, !PT ;  /* 0x000f000f15177812 */ /* 0x008fe200078ec0ff */
[----:B------:R-:W-:-:S03]  /*3900*/  IMAD.WIDE R10, R29, 0x2, R12 ;  /* 0x000000021d0a7825 */ /* 0x000fc600078e020c */
[----:B------:R-:W-:Y:S01]  /*3910*/  LOP3.LUT R23, R23, 0x64006400, RZ, 0xfc, !PT ;  /* 0x6400640017177812 */ /* 0x000fe200078efcff */
[----:B0-----:R-:W-:Y:S01]  /*3920*/  IMAD R25, R22, R3, R0 ;  /* 0x0000000316197224 */ /* 0x001fe200078e0200 */
[----:B------:R0:W-:Y:S03]  /*3930*/  STG.E.U16 desc[UR8][R10.64], R27 ;  /* 0x0000001b0a007986 */ /* 0x0001e6000c101508 */
[----:B------:R-:W-:-:S06]  /*3940*/  HADD2 R23, R23, -1032, -1032 ;  /* 0xe408e40817177430 */ /* 0x000fcc0000000000 */
[----:B------:R-:W-:Y:S01]  /*3950*/  HFMA2.MMA R22, R23, R5, -RZ ;  /* 0x0000000517167235 */ /* 0x000fe200001000ff */
[----:B------:R-:W-:Y:S01]  /*3960*/  LOP3.LUT R23, R21, 0xf000f0, RZ, 0xc0, !PT ;  /* 0x00f000f015177812 */ /* 0x000fe200078ec0ff */
[----:B0-----:R-:W-:-:S03]  /*3970*/  IMAD.WIDE R10, R19, 0x2, R12 ;  /* 0x00000002130a7825 */ /* 0x001fc600078e020c */
[----:B------:R-:W-:Y:S01]  /*3980*/  LOP3.LUT R23, R23, 0x64006400, RZ, 0xfc, !PT ;  /* 0x6400640017177812 */ /* 0x000fe200078efcff */
[----:B------:R-:W0:Y:S01]  /*3990*/  LDS.U16 R19, [UR5+0x2a] ;  /* 0x00002a05ff137984 */ /* 0x000e220008000400 */
[----:B--2---:R-:W-:-:S03]  /*39a0*/  IMAD R27, R18, R3, R0 ;  /* 0x00000003121b7224 */ /* 0x004fc600078e0200 */
[----:B------:R2:W-:Y:S01]  /*39b0*/  STG.E.U16 desc[UR8][R10.64], R28 ;  /* 0x0000001c0a007986 */ /* 0x0005e2000c101508 */
[C---:B------:R-:W-:Y:S01]  /*39c0*/  PRMT R26, R22.reuse, 0x7610, R26 ;  /* 0x00007610161a7816 */ /* 0x040fe2000000001a */
[----:B------:R-:W-:Y:S02]  /*39d0*/  HFMA2 R23, R23, R24.H0_H0, -72, -72 ;  /* 0xd480d48017177431 */ /* 0x000fe40000040018 */
[----:B------:R-:W3:Y:S01]  /*39e0*/  LDS.U16 R18, [UR5+0x2c] ;  /* 0x00002c05ff127984 */ /* 0x000ee20008000400 */
[----:B--2---:R-:W-:Y:S01]  /*39f0*/  IMAD.WIDE R10, R25, 0x2, R12 ;  /* 0x00000002190a7825 */ /* 0x004fe200078e020c */
[----:B------:R-:W-:Y:S02]  /*3a00*/  PRMT R28, R22, 0x7632, R28 ;  /* 0x00007632161c7816 */ /* 0x000fe4000000001c */
[----:B------:R-:W-:Y:S01]  /*3a10*/  SHF.R.U32.HI R22, RZ, 0x8, R21 ;  /* 0x00000008ff167819 */ /* 0x000fe20000011615 */
[-CC-:B-1----:R-:W-:Y:S02]  /*3a20*/  IMAD R25, R20, R3.reuse, R0.reuse ;  /* 0x0000000314197224 */ /* 0x182fe400078e0200 */
[----:B------:R-:W-:Y:S01]  /*3a30*/  HMUL2 R21, R23, R5 ;  /* 0x0000000517157232 */ /* 0x000fe20000000000 */
[----:B------:R-:W1:Y:S01]  /*3a40*/  LDS.U16 R20, [UR5+0x2e] ;  /* 0x00002e05ff147984 */ /* 0x000e620008000400 */
[----:B------:R-:W-:Y:S01]  /*3a50*/  LOP3.LUT R23, R22, 0xf000f, RZ, 0xc0, !PT ;  /* 0x000f000f16177812 */ /* 0x000fe200078ec0ff */
[----:B----4-:R-:W-:-:S02]  /*3a60*/  IMAD R29, R17, R3, R0 ;  /* 0x00000003111d7224 */ /* 0x010fc400078e0200 */
[----:B------:R2:W-:Y:S01]  /*3a70*/  STG.E.U16 desc[UR8][R10.64], R26 ;  /* 0x0000001a0a007986 */ /* 0x0005e2000c101508 */
[----:B------:R-:W-:Y:S01]  /*3a80*/  LOP3.LUT R23, R23, 0x64006400, RZ, 0xfc, !PT ;  /* 0x6400640017177812 */ /* 0x000fe200078efcff */
[----:B--2---:R-:W-:Y:S01]  /*3a90*/  IMAD.WIDE R10, R27, 0x2, R12 ;  /* 0x000000021b0a7825 */ /* 0x004fe200078e020c */
[----:B------:R-:W-:Y:S02]  /*3aa0*/  LOP3.LUT R26, R22, 0xf000f0, RZ, 0xc0, !PT ;  /* 0x00f000f0161a7812 */ /* 0x000fe400078ec0ff */
[----:B------:R-:W-:Y:S01]  /*3ab0*/  LDS.U16 R22, [UR5+0x32] ;  /* 0x00003205ff167984 */ /* 0x000fe20008000400 */
[-CC-:B------:R-:W-:Y:S02]  /*3ac0*/  IMAD R27, R16, R3.reuse, R0.reuse ;  /* 0x00000003101b7224 */ /* 0x180fe400078e0200 */
[----:B0-----:R-:W-:Y:S01]  /*3ad0*/  IMAD R19, R19, R3, R0 ;  /* 0x0000000313137224 */ /* 0x001fe200078e0200 */
[----:B------:R0:W-:Y:S01]  /*3ae0*/  STG.E.U16 desc[UR8][R10.64], R28 ;  /* 0x0000001c0a007986 */ /* 0x0001e2000c101508 */
[----:B------:R-:W-:-:S04]  /*3af0*/  IMAD.WIDE R16, R27, 0x2, R12 ;  /* 0x000000021b107825 */ /* 0x000fc800078e020c */
[----:B---3--:R-:W-:Y:S02]  /*3b00*/  IMAD R27, R18, R3, R0 ;  /* 0x00000003121b7224 */ /* 0x008fe400078e0200 */
[----:B0-----:R-:W-:-:S04]  /*3b10*/  IMAD.WIDE R10, R25, 0x2, R12 ;  /* 0x00000002190a7825 */ /* 0x001fc800078e020c */
[----:B------:R-:W-:Y:S01]  /*3b20*/  HADD2 R25, R23, -1032, -1032 ;  /* 0xe408e40817197430 */ /* 0x000fe20000000000 */
[----:B------:R-:W-:Y:S01]  /*3b30*/  PRMT R28, R21, 0x7632, R28 ;  /* 0x00007632151c7816 */ /* 0x000fe2000000001c */
[----:B------:R-:W0:Y:S04]  /*3b40*/  LDS.U16 R23, [UR5+0x30] ;  /* 0x00003005ff177984 */ /* 0x000e280008000400 */
[----:B------:R-:W-:Y:S01]  /*3b50*/  HFMA2.MMA R25, R25, R5, -RZ ;  /* 0x0000000519197235 */ /* 0x000fe200001000ff */
[----:B------:R2:W-:Y:S04]  /*3b60*/  STG.E.U16 desc[UR8][R10.64], R21 ;  /* 0x000000150a007986 */ /* 0x0005e8000c101508 */
[----:B------:R3:W-:Y:S01]  /*3b70*/  STG.E.U16 desc[UR8][R16.64], R28 ;  /* 0x0000001c10007986 */ /* 0x0007e2000c101508 */
[----:B--2---:R-:W-:Y:S01]  /*3b80*/  IMAD.WIDE R10, R29, 0x2, R12 ;  /* 0x000000021d0a7825 */ /* 0x004fe200078e020c */
[----:B------:R-:W-:-:S02]  /*3b90*/  LOP3.LUT R21, R26, 0x64006400, RZ, 0xfc, !PT ;  /* 0x640064001a157812 */ /* 0x000fc400078efcff */
[----:B------:R-:W-:Y:S01]  /*3ba0*/  LOP3.LUT R26, R9, 0xf000f, RZ, 0xc0, !PT ;  /* 0x000f000f091a7812 */ /* 0x000fe200078ec0ff */
[----:B---3--:R-:W-:Y:S01]  /*3bb0*/  IMAD.WIDE R16, R19, 0x2, R12 ;  /* 0x0000000213107825 */ /* 0x008fe200078e020c */
[----:B------:R1:W-:Y:S03]  /*3bc0*/  STG.E.U16 desc[UR8][R10.64], R25 ;  /* 0x000000190a007986 */ /* 0x0003e6000c101508 */
[----:B------:R-:W-:Y:S01]  /*3bd0*/  HFMA2 R21, R21, R24.H0_H0, -72, -72 ;  /* 0xd480d48015157431 */ /* 0x000fe20000040018 */
[----:B------:R-:W-:Y:S01]  /*3be0*/  PRMT R29, R25, 0x7632, R29 ;  /* 0x00007632191d7816 */ /* 0x000fe2000000001d */
[----:B------:R-:W-:Y:S01]  /*3bf0*/  IMAD.WIDE R18, R27, 0x2, R12 ;  /* 0x000000021b127825 */ /* 0x000fe200078e020c */
[----:B------:R-:W2:Y:S01]  /*3c00*/  LDS.U16 R10, [UR5+0x34] ;  /* 0x00003405ff0a7984 */ /* 0x000ea20008000400 */
[----:B------:R-:W-:Y:S02]  /*3c10*/  LOP3.LUT R26, R26, 0x64006400, RZ, 0xfc, !PT ;  /* 0x640064001a1a7812 */ /* 0x000fe400078efcff */
[----:B------:R-:W-:Y:S01]  /*3c20*/  HMUL2 R21, R21, R5 ;  /* 0x0000000515157232 */ /* 0x000fe20000000000 */
[----:B------:R-:W3:Y:S04]  /*3c30*/  LDS.U16 R11, [UR5+0x36] ;  /* 0x00003605ff0b7984 */ /* 0x000ee80008000400 */
[C---:B------:R-:W-:Y:S01]  /*3c40*/  PRMT R27, R21.reuse, 0x7610, R27 ;  /* 0x00007610151b7816 */ /* 0x040fe2000000001b */
[----:B-1----:R-:W-:Y:S01]  /*3c50*/  IMAD R25, R20, R3, R0 ;  /* 0x0000000314197224 */ /* 0x002fe200078e0200 */
[----:B------:R1:W-:Y:S01]  /*3c60*/  STG.E.U16 desc[UR8][R16.64], R29 ;  /* 0x0000001d10007986 */ /* 0x0003e2000c101508 */
[----:B------:R-:W-:-:S03]  /*3c70*/  PRMT R28, R21, 0x7632, R28 ;  /* 0x00007632151c7816 */ /* 0x000fc6000000001c */
[----:B------:R0:W-:Y:S04]  /*3c80*/  STG.E.U16 desc[UR8][R18.64], R27 ;  /* 0x0000001b12007986 */ /* 0x0001e8000c101508 */
[----:B------:R-:W-:Y:S01]  /*3c90*/  LDS.U16 R18, [UR5+0x38] ;  /* 0x00003805ff127984 */ /* 0x000fe20008000400 */
[----:B-1----:R-:W-:-:S04]  /*3ca0*/  IMAD.WIDE R16, R25, 0x2, R12 ;  /* 0x0000000219107825 */ /* 0x002fc800078e020c */
[----:B------:R-:W-:Y:S01]  /*3cb0*/  HADD2 R25, R26, -1032, -1032 ;  /* 0xe408e4081a197430 */ /* 0x000fe20000000000 */
[----:B------:R-:W-:Y:S01]  /*3cc0*/  LDS.U16 R19, [UR5+0x3a] ;  /* 0x00003a05ff137984 */ /* 0x000fe20008000400 */
[----:B0-----:R-:W-:Y:S01]  /*3cd0*/  IMAD R27, R23, R3, R0 ;  /* 0x00000003171b7224 */ /* 0x001fe200078e0200 */
[----:B------:R-:W-:Y:S02]  /*3ce0*/  LOP3.LUT R23, R9, 0xf000f0, RZ, 0xc0, !PT ;  /* 0x00f000f009177812 */ /* 0x000fe400078ec0ff */
[----:B------:R-:W0:Y:S01]  /*3cf0*/  LDS.U16 R20, [UR5+0x3c] ;  /* 0x00003c05ff147984 */ /* 0x000e220008000400 */
[----:B------:R-:W-:Y:S01]  /*3d00*/  HFMA2.MMA R25, R25, R5, -RZ ;  /* 0x0000000519197235 */ /* 0x000fe200001000ff */
[----:B------:R-:W-:Y:S02]  /*3d10*/  SHF.R.U32.HI R9, RZ, 0x8, R9 ;  /* 0x00000008ff097819 */ /* 0x000fe40000011609 */
[----:B------:R-:W1:Y:S01]  /*3d20*/  LDS.U16 R21, [UR5+0x3e] ;  /* 0x00003e05ff157984 */ /* 0x000e620008000400 */
[----:B------:R-:W-:-:S03]  /*3d30*/  LOP3.LUT R23, R23, 0x64006400, RZ, 0xfc, !PT ;  /* 0x6400640017177812 */ /* 0x000fc600078efcff */
[----:B------:R4:W-:Y:S03]  /*3d40*/  STG.E.U16 desc[UR8][R16.64], R28 ;  /* 0x0000001c10007986 */ /* 0x0009e6000c101508 */
[----:B------:R-:W-:Y:S01]  /*3d50*/  PRMT R26, R25, 0x7610, R26 ;  /* 0x00007610191a7816 */ /* 0x000fe2000000001a */
[----:B----4-:R-:W-:-:S04]  /*3d60*/  IMAD.WIDE R16, R27, 0x2, R12 ;  /* 0x000000021b107825 */ /* 0x010fc800078e020c */
[-CC-:B------:R-:W-:Y:S02]  /*3d70*/  IMAD R27, R22, R3.reuse, R0.reuse ;  /* 0x00000003161b7224 */ /* 0x180fe400078e0200 */
[----:B------:R-:W-:Y:S01]  /*3d80*/  HFMA2 R22, R23, R24.H0_H0, -72, -72 ;  /* 0xd480d48017167431 */ /* 0x000fe20000040018 */
[----:B------:R4:W-:Y:S01]  /*3d90*/  STG.E.U16 desc[UR8][R16.64], R26 ;  /* 0x0000001a10007986 */ /* 0x0009e2000c101508 */
[-C--:B--2---:R-:W-:Y:S02]  /*3da0*/  IMAD R23, R10, R3.reuse, R0 ;  /* 0x000000030a177224 */ /* 0x084fe400078e0200 */
[----:B------:R-:W-:Y:S02]  /*3db0*/  HMUL2 R22, R22, R5 ;  /* 0x0000000516167232 */ /* 0x000fe40000000000 */
[----:B----4-:R-:W-:Y:S01]  /*3dc0*/  IMAD.WIDE R16, R27, 0x2, R12 ;  /* 0x000000021b107825 */ /* 0x010fe200078e020c */
[----:B------:R-:W-:Y:S02]  /*3dd0*/  PRMT R27, R25, 0x7632, R27 ;  /* 0x00007632191b7816 */ /* 0x000fe4000000001b */
[----:B------:R-:W-:Y:S01]  /*3de0*/  PRMT R26, R22, 0x7632, R26 ;  /* 0x00007632161a7816 */ /* 0x000fe2000000001a */
[----:B---3--:R-:W-:-:S02]  /*3df0*/  IMAD R25, R11, R3, R0 ;  /* 0x000000030b197224 */ /* 0x008fc400078e0200 */
[----:B------:R-:W-:Y:S01]  /*3e00*/  IMAD.WIDE R10, R23, 0x2, R12 ;  /* 0x00000002170a7825 */ /* 0x000fe200078e020c */
[C---:B------:R-:W-:Y:S01]  /*3e10*/  LOP3.LUT R23, R9.reuse, 0xf000f0, RZ, 0xc0, !PT ;  /* 0x00f000f009177812 */ /* 0x040fe200078ec0ff */
[----:B------:R2:W-:Y:S01]  /*3e20*/  STG.E.U16 desc[UR8][R16.64], R27 ;  /* 0x0000001b10007986 */ /* 0x0005e2000c101508 */
[----:B------:R-:W-:Y:S01]  /*3e30*/  LOP3.LUT R9, R9, 0xf000f, RZ, 0xc0, !PT ;  /* 0x000f000f09097812 */ /* 0x000fe200078ec0ff */
[-CC-:B0-----:R-:W-:Y:S01]  /*3e40*/  IMAD R29, R20, R3.reuse, R0.reuse ;  /* 0x00000003141d7224 */ /* 0x181fe200078e0200 */
[----:B------:R-:W-:Y:S01]  /*3e50*/  LOP3.LUT R23, R23, 0x64006400, RZ, 0xfc, !PT ;  /* 0x6400640017177812 */ /* 0x000fe200078efcff */
[----:B------:R0:W-:Y:S01]  /*3e60*/  STG.E.U16 desc[UR8][R10.64], R22 ;  /* 0x000000160a007986 */ /* 0x0001e2000c101508 */
[----:B------:R-:W-:Y:S01]  /*3e70*/  LOP3.LUT R9, R9, 0x64006400, RZ, 0xfc, !PT ;  /* 0x6400640009097812 */ /* 0x000fe200078efcff */
[----:B-1----:R-:W-:Y:S02]  /*3e80*/  IMAD R31, R21, R3, R0 ;  /* 0x00000003151f7224 */ /* 0x002fe400078e0200 */
[----:B------:R-:W-:-:S02]  /*3e90*/  HFMA2 R23, R23, R24.H0_H0, -72, -72 ;  /* 0xd480d48017177431 */ /* 0x000fc40000040018 */
[----:B------:R-:W-:Y:S02]  /*3ea0*/  HADD2 R9, R9, -1032, -1032 ;  /* 0xe408e40809097430 */ /* 0x000fe40000000000 */
[----:B--2---:R-:W-:-:S04]  /*3eb0*/  IMAD.WIDE R16, R25, 0x2, R12 ;  /* 0x0000000219107825 */ /* 0x004fc800078e020c */
[----:B------:R-:W-:Y:S01]  /*3ec0*/  HFMA2.MMA R9, R9, R5, -RZ ;  /* 0x0000000509097235 */ /* 0x000fe200001000ff */
[-CC-:B------:R-:W-:Y:S02]  /*3ed0*/  IMAD R25, R18, R3.reuse, R0.reuse ;  /* 0x0000000312197224 */ /* 0x180fe400078e0200 */
[----:B0-----:R-:W-:Y:S02]  /*3ee0*/  HMUL2 R10, R23, R5 ;  /* 0x00000005170a7232 */ /* 0x001fe40000000000 */
[----:B------:R-:W-:Y:S01]  /*3ef0*/  IMAD R27, R19, R3, R0 ;  /* 0x00000003131b7224 */ /* 0x000fe200078e0200 */
[----:B------:R0:W-:Y:S01]  /*3f00*/  STG.E.U16 desc[UR8][R16.64], R26 ;  /* 0x0000001a10007986 */ /* 0x0001e2000c101508 */
[----:B------:R-:W-:Y:S01]  /*3f10*/  IMAD.WIDE R18, R25, 0x2, R12 ;  /* 0x0000000219127825 */ /* 0x000fe200078e020c */
[----:B------:R-:W-:-:S03]  /*3f20*/  PRMT R24, R10, 0x7610, R24 ;  /* 0x000076100a187816 */ /* 0x000fc60000000018 */
[----:B------:R-:W-:Y:S01]  /*3f30*/  IMAD.WIDE R20, R27, 0x2, R12 ;  /* 0x000000021b147825 */ /* 0x000fe200078e020c */
[----:B------:R-:W-:Y:S01]  /*3f40*/  PRMT R11, R9, 0x7632, R11 ;  /* 0x00007632090b7816 */ /* 0x000fe2000000000b */
[----:B------:R-:W-:Y:S01]  /*3f50*/  STG.E.U16 desc[UR8][R18.64], R9 ;  /* 0x0000000912007986 */ /* 0x000fe2000c101508 */
[----:B------:R-:W-:Y:S01]  /*3f60*/  PRMT R25, R10, 0x7632, R25 ;  /* 0x000076320a197816 */ /* 0x000fe20000000019 */
[--C-:B------:R-:W-:Y:S02]  /*3f70*/  IMAD.WIDE R22, R31, 0x2, R12.reuse ;  /* 0x000000021f167825 */ /* 0x100fe400078e020c */
[----:B------:R1:W-:Y:S02]  /*3f80*/  STG.E.U16 desc[UR8][R20.64], R11 ;  /* 0x0000000b14007986 */ /* 0x0003e4000c101508 */
[----:B0-----:R-:W-:-:S05]  /*3f90*/  IMAD.WIDE R16, R29, 0x2, R12 ;  /* 0x000000021d107825 */ /* 0x001fca00078e020c */
[----:B------:R4:W-:Y:S04]  /*3fa0*/  STG.E.U16 desc[UR8][R16.64], R24 ;  /* 0x0000001810007986 */ /* 0x0009e8000c101508 */
[----:B------:R4:W-:Y:S01]  /*3fb0*/  STG.E.U16 desc[UR8][R22.64], R25 ;  /* 0x0000001916007986 */ /* 0x0009e2000c101508 */
[----:B-1----:R-:W-:Y:S01]  /*3fc0*/  IMAD.WIDE R10, R3, 0x4, R14 ;  /* 0x00000004030a7825 */ /* 0x002fe200078e020e */
[----:B------:R-:W-:Y:S06]  /*3fd0*/  @!P0 BRA P1, `(.L_x_18) ;  /* 0xffffffec00c48947 */ /* 0x000fec000083ffff */
.L_x_16:
[C---:B------:R-:W-:Y:S01]  /*3fe0*/  ISETP.GE.AND P0, PT, R7.reuse, R2, PT ;  /* 0x000000020700720c */ /* 0x040fe20003f06270 */
[----:B------:R-:W-:Y:S01]  /*3ff0*/  ULDC UR5, c[0x0][0x260] ;  /* 0x0000980000057ab9 */ /* 0x000fe20000000800 */
[----:B------:R-:W-:Y:S01]  /*4000*/  ULDC UR7, c[0x0][0x23c] ;  /* 0x00008f0000077ab9 */ /* 0x000fe20000000800 */
[----:B------:R-:W-:Y:S01]  /*4010*/  ULDC UR10, c[0x0][0x260] ;  /* 0x00009800000a7ab9 */ /* 0x000fe20000000800 */
[----:B------:R-:W-:-:S13]  /*4020*/  ISETP.GE.OR P0, PT, R7, UR5, P0 ;  /* 0x0000000507007c0c */ /* 0x000fda0008706670 */
[----:B------:R-:W-:Y:S05]  /*4030*/  @P0 BRA `(.L_x_19) ;  /* 0x0000001000540947 */ /* 0x000fea0003800000 */
.L_x_21:
[----:B------:R-:W3:Y:S01]  /*4040*/  LDC R3, c[0x0][0x23c] ;  /* 0x00008f00ff037b82 */ /* 0x000ee20000000800 */
[----:B0-----:R0:W4:Y:S01]  /*4050*/  LDG.E.CONSTANT R19, desc[UR8][R10.64] ;  /* 0x000000080a137981 */ /* 0x001122000c1e9900 */
[----:B-1-3--:R-:W-:-:S06]  /*4060*/  IMAD.WIDE R12, R3, 0x4, R10 ;  /* 0x00000004030c7825 */ /* 0x00afcc00078e020a */
[----:B------:R-:W3:Y:S01]  /*4070*/  S2UR UR6, SR_CgaCtaId ;  /* 0x00000000000679c3 */ /* 0x000ee20000008800 */
[----:B------:R3:W5:Y:S01]  /*4080*/  LDG.E.CONSTANT R18, desc[UR8][R12.64] ;  /* 0x000000080c127981 */ /* 0x000762000c1e9900 */
[----:B--2---:R-:W-:Y:S01]  /*4090*/  IMAD.WIDE R8, R3, 0x4, R12 ;  /* 0x0000000403087825 */ /* 0x004fe200078e020c */
[----:B------:R-:W-:-:S05]  /*40a0*/  UMOV UR5, 0x400 ;  /* 0x0000040000057882 */ /* 0x000fca0000000000 */
[----:B0-----:R-:W0:Y:S01]  /*40b0*/  LDC.64 R10, c[0x0][0x248] ;  /* 0x00009200ff0a7b82 */ /* 0x001e220000000a00 */
[----:B-1--4-:R1:W5:Y:S01]  /*40c0*/  LDG.E.CONSTANT R16, desc[UR8][R8.64] ;  /* 0x0000000808107981 */ /* 0x012362000c1e9900 */
[----:B------:R-:W-:Y:S01]  /*40d0*/  ISETP.NE.AND P0, PT, R7, R4, PT ;  /* 0x000000040700720c */ /* 0x000fe20003f05270 */
[----:B---3--:R-:W-:-:S04]  /*40e0*/  ULEA UR5, UR6, UR5, 0x18 ;  /* 0x0000000506057291 */ /* 0x008fc8000f8ec03f */
[----:B------:R-:W-:-:S09]  /*40f0*/  ULEA UR5, UR4, UR5, 0x1 ;  /* 0x0000000504057291 */ /* 0x000fd2000f8e083f */
[----:B------:R-:W2:Y:S04]  /*4100*/  LDS.U16 R22, [UR5] ;  /* 0x00000005ff167984 */ /* 0x000ea80008000400 */
[----:B------:R-:W3:Y:S04]  /*4110*/  LDS.U16 R21, [UR5+0x2] ;  /* 0x00000205ff157984 */ /* 0x000ee80008000400 */
[----:B------:R-:W4:Y:S01]  /*4120*/  LDS.U16 R15, [UR5+0x4] ;  /* 0x00000405ff0f7984 */ /* 0x000f220008000400 */
[----:B------:R-:W-:-:S04]  /*4130*/  LOP3.LUT R17, R19, 0x70007, RZ, 0xc0, !PT ;  /* 0x0007000713117812 */ /* 0x000fc800078ec0ff */
[----:B------:R-:W-:Y:S01]  /*4140*/  LOP3.LUT R17, R17, 0x64006400, RZ, 0xfc, !PT ;  /* 0x6400640011117812 */ /* 0x000fe200078efcff */
[----:B01234-:R-:W-:Y:S06]  /*4150*/  @P0 BRA `(.L_x_20) ;  /* 0x00000000006c0947 */ /* 0x01ffec0003800000 */
        /* <DEDUP_REMOVED lines=11> */
[----:B------:R1:W2:Y:S01]  /*4210*/  LDG.E.CONSTANT R14, desc[UR8][R4.64] ;  /* 0x00000008040e7981 */ /* 0x0002a2000c1e9900 */
[----:B------:R-:W-:-:S04]  /*4220*/  LEA R23, R7, 0x1, 0x1 ;  /* 0x0000000107177811 */ /* 0x000fc800078e08ff */
[----:B-1----:R-:W1:Y:S01]  /*4230*/  LDC.64 R4, c[0x0][0x228] ;  /* 0x00008a00ff047b82 */ /* 0x002e620000000a00 */
[----:B0-----:R-:W-:-:S06]  /*4240*/  IMAD.WIDE R12, R23, 0x2, R12 ;  /* 0x00000002170c7825 */ /* 0x001fcc00078e020c */
[----:B------:R-:W3:Y:S01]  /*4250*/  LDG.E.U16.CONSTANT R12, desc[UR8][R12.64] ;  /* 0x000000080c0c7981 */ /* 0x000ee2000c1e9500 */
[----:B-1----:R-:W-:-:S05]  /*4260*/  IMAD.WIDE R4, R6, 0x2, R4 ;  /* 0x0000000206047825 */ /* 0x002fca00078e0204 */
[----:B------:R3:W4:Y:S01]  /*4270*/  LDG.E.U16.CONSTANT R20, desc[UR8][R4.64] ;  /* 0x0000000804147981 */ /* 0x000722000c1e9500 */
[----:B------:R-:W-:-:S04]  /*4280*/  SHF.L.U32 R23, R0, 0x2, RZ ;  /* 0x0000000200177819 */ /* 0x000fc800000006ff */
[----:B------:R-:W-:-:S04]  /*4290*/  LOP3.LUT R23, R23, 0x1c, RZ, 0xc0, !PT ;  /* 0x0000001c17177812 */ /* 0x000fc800078ec0ff */
[----:B--2---:R-:W-:-:S04]  /*42a0*/  SHF.R.U32.HI R14, RZ, R23, R14 ;  /* 0x00000017ff0e7219 */ /* 0x004fc8000001160e */
[----:B------:R-:W-:-:S05]  /*42b0*/  LOP3.LUT R14, R14, 0xf, RZ, 0xc0, !PT ;  /* 0x0000000f0e0e7812 */ /* 0x000fca00078ec0ff */
[----:B------:R-:W-:-:S04]  /*42c0*/  VIADD R14, R14, 0x1 ;  /* 0x000000010e0e7836 */ /* 0x000fc80000000000 */
[----:B------:R-:W-:-:S04]  /*42d0*/  IMAD R14, R14, R14, RZ ;  /* 0x0000000e0e0e7224 */ /* 0x000fc800078e02ff */
[----:B------:R-:W4:Y:S01]  /*42e0*/  I2F.F16 R23, R14 ;  /* 0x0000000e00177306 */ /* 0x000f220000200c00 */
[----:B---3--:R-:W-:Y:S01]  /*42f0*/  IADD3 R4, R12, R7, RZ ;  /* 0x000000070c047210 */ /* 0x008fe20007ffe0ff */
[----:B----4-:R-:W-:-:S07]  /*4300*/  HMUL2 R5, R23.H0_H0, R20.H0_H0 ;  /* 0x2000001417057232 */ /* 0x010fce0000000800 */
.L_x_20:
[----:B------:R-:W-:Y:S01]  /*4310*/  HADD2 R23, R17, -1028, -1028 ;  /* 0xe404e40411177430 */ /* 0x000fe20000000000 */
[----:B------:R-:W-:Y:S01]  /*4320*/  LDS.U16 R14, [UR5+0x6] ;  /* 0x00000605ff0e7984 */ /* 0x000fe20008000400 */
[----:B------:R-:W-:Y:S01]  /*4330*/  MOV R17, 0x3000 ;  /* 0x0000300000117802 */ /* 0x000fe20000000f00 */
[-C--:B------:R-:W-:Y:S01]  /*4340*/  IMAD R13, R22, R3.reuse, R0 ;  /* 0x00000003160d7224 */ /* 0x080fe200078e0200 */
[----:B------:R-:W-:Y:S01]  /*4350*/  LOP3.LUT R22, R19, 0x380038, RZ, 0xc0, !PT ;  /* 0x0038003813167812 */ /* 0x000fe200078ec0ff */
[----:B------:R-:W0:Y:S01]  /*4360*/  LDS.U16 R20, [UR5+0x8] ;  /* 0x00000805ff147984 */ /* 0x000e220008000400 */
[----:B------:R-:W-:Y:S01]  /*4370*/  HFMA2.MMA R23, R23, R5, -RZ ;  /* 0x0000000517177235 */ /* 0x000fe200001000ff */
[----:B------:R-:W-:Y:S01]  /*4380*/  IMAD.WIDE R12, R13, 0x2, R10 ;  /* 0x000000020d0c7825 */ /* 0x000fe200078e020a */
[----:B------:R-:W-:Y:S01]  /*4390*/  LOP3.LUT R22, R22, 0x64006400, RZ, 0xfc, !PT ;  /* 0x6400640016167812 */ /* 0x000fe200078efcff */
[----:B------:R-:W1:Y:S01]  /*43a0*/  LDS.U16 R25, [UR5+0xa] ;  /* 0x00000a05ff197984 */ /* 0x000e620008000400 */
[----:B------:R-:W-:Y:S01]  /*43b0*/  IADD3 R7, R7, 0x20, RZ ;  /* 0x0000002007077810 */ /* 0x000fe20007ffe0ff */
[----:B------:R-:W-:Y:S01]  /*43c0*/  IMAD R27, R21, R3, R0 ;  /* 0x00000003151b7224 */ /* 0x000fe200078e0200 */
[----:B------:R-:W-:Y:S01]  /*43d0*/  UIADD3 UR4, UR4, 0x20, URZ ;  /* 0x0000002004047890 */ /* 0x000fe2000fffe03f */
[----:B------:R-:W2:Y:S01]  /*43e0*/  LDS.U16 R24, [UR5+0xc] ;  /* 0x00000c05ff187984 */ /* 0x000ea20008000400 */
[----:B------:R-:W-:-:S02]  /*43f0*/  ISETP.GE.AND P0, PT, R7, UR10, PT ;  /* 0x0000000a07007c0c */ /* 0x000fc4000bf06270 */
[C---:B------:R-:W-:Y:S02]  /*4400*/  PRMT R17, R23.reuse, 0x5410, R17 ;  /* 0x0000541017117816 */ /* 0x040fe40000000011 */
[----:B------:R-:W-:Y:S02]  /*4410*/  PRMT R28, R23, 0x7632, R28 ;  /* 0x00007632171c7816 */ /* 0x000fe4000000001c */
[--C-:B------:R-:W-:Y:S01]  /*4420*/  SHF.R.U32.HI R23, RZ, 0x6, R19.reuse ;  /* 0x00000006ff177819 */ /* 0x100fe20000011613 */
[----:B------:R3:W-:Y:S01]  /*4430*/  STG.E.U16 desc[UR8][R12.64], R17 ;  /* 0x000000110c007986 */ /* 0x0007e2000c101508 */
[----:B------:R-:W-:Y:S01]  /*4440*/  HFMA2 R21, R22, R17.H1_H1, -132, -132 ;  /* 0xd820d82016157431 */ /* 0x000fe20000060011 */
[----:B------:R-:W-:Y:S02]  /*4450*/  SHF.R.U32.HI R19, RZ, 0xf, R19 ;  /* 0x0000000fff137819 */ /* 0x000fe40000011613 */
[----:B------:R-:W4:Y:S01]  /*4460*/  LDS.U16 R22, [UR5+0xe] ;  /* 0x00000e05ff167984 */ /* 0x000f220008000400 */
[----:B------:R-:W-:Y:S01]  /*4470*/  HMUL2 R21, R21, R5 ;  /* 0x0000000515157232 */ /* 0x000fe20000000000 */
[----:B------:R-:W-:-:S02]  /*4480*/  LOP3.LUT R19, R19, 0x10001, RZ, 0xc0, !PT ;  /* 0x0001000113137812 */ /* 0x000fc400078ec0ff */
[----:B------:R-:W-:Y:S01]  /*4490*/  ISETP.LT.AND P1, PT, R7, R2, PT ;  /* 0x000000020700720c */ /* 0x000fe20003f21270 */
[----:B---3--:R-:W-:Y:S01]  /*44a0*/  IMAD.WIDE R12, R27, 0x2, R10 ;  /* 0x000000021b0c7825 */ /* 0x008fe200078e020a */
[----:B------:R-:W-:-:S03]  /*44b0*/  PRMT R17, R21, 0x7632, R17 ;  /* 0x0000763215117816 */ /* 0x000fc60000000011 */
[-CC-:B------:R-:W-:Y:S01]  /*44c0*/  IMAD R27, R15, R3.reuse, R0.reuse ;  /* 0x000000030f1b7224 */ /* 0x180fe200078e0200 */
[----:B------:R-:W-:Y:S01]  /*44d0*/  LOP3.LUT R15, R23, 0x70007, RZ, 0xc0, !PT ;  /* 0x00070007170f7812 */ /* 0x000fe200078ec0ff */
[----:B------:R3:W-:Y:S03]  /*44e0*/  STG.E.U16 desc[UR8][R12.64], R28 ;  /* 0x0000001c0c007986 */ /* 0x0007e6000c101508 */
[----:B------:R-:W-:Y:S01]  /*44f0*/  LOP3.LUT R15, R15, 0x64006400, RZ, 0xfc, !PT ;  /* 0x640064000f0f7812 */ /* 0x000fe200078efcff */
[----:B0-----:R-:W-:-:S04]  /*4500*/  IMAD R29, R20, R3, R0 ;  /* 0x00000003141d7224 */ /* 0x001fc800078e0200 */
[----:B------:R-:W-:Y:S02]  /*4510*/  HADD2 R26, R15, -1028, -1028 ;  /* 0xe404e4040f1a7430 */ /* 0x000fe40000000000 */
[----:B------:R-:W0:Y:S01]  /*4520*/  LDS.U16 R15, [UR5+0x10] ;  /* 0x00001005ff0f7984 */ /* 0x000e220008000400 */
[----:B---3--:R-:W-:-:S03]  /*4530*/  IMAD.WIDE R12, R27, 0x2, R10 ;  /* 0x000000021b0c7825 */ /* 0x008fc600078e020a */
[----:B------:R-:W-:Y:S01]  /*4540*/  HFMA2.MMA R26, R26, R5, -RZ ;  /* 0x000000051a1a7235 */ /* 0x000fe200001000ff */
[----:B------:R-:W-:Y:S01]  /*4550*/  IMAD R27, R14, R3, R0 ;  /* 0x000000030e1b7224 */ /* 0x000fe200078e0200 */
[----:B------:R3:W-:Y:S04]  /*4560*/  STG.E.U16 desc[UR8][R12.64], R21 ;  /* 0x000000150c007986 */ /* 0x0007e8000c101508 */
[----:B------:R-:W0:Y:S04]  /*4570*/  LDS.U16 R14, [UR5+0x12] ;  /* 0x00001205ff0e7984 */ /* 0x000e280008000400 */
[----:B------:R-:W-:Y:S01]  /*4580*/  PRMT R28, R26, 0x7610, R28 ;  /* 0x000076101a1c7816 */ /* 0x000fe2000000001c */
[----:B---3--:R-:W-:-:S04]  /*4590*/  IMAD.WIDE R20, R27, 0x2, R10 ;  /* 0x000000021b147825 */ /* 0x008fc800078e020a */
[-C--:B-1----:R-:W-:Y:S01]  /*45a0*/  IMAD R27, R25, R3.reuse, R0 ;  /* 0x00000003191b7224 */ /* 0x082fe200078e0200 */
[----:B------:R-:W-:Y:S01]  /*45b0*/  LOP3.LUT R25, R23, 0x380038, RZ, 0xc0, !PT ;  /* 0x0038003817197812 */ /* 0x000fe200078ec0ff */
[----:B------:R-:W-:Y:S01]  /*45c0*/  IMAD.WIDE R12, R29, 0x2, R10 ;  /* 0x000000021d0c7825 */ /* 0x000fe200078e020a */
[----:B------:R-:W-:Y:S01]  /*45d0*/  PRMT R29, R26, 0x7632, R29 ;  /* 0x000076321a1d7816 */ /* 0x000fe2000000001d */
[----:B------:R-:W-:Y:S01]  /*45e0*/  STG.E.U16 desc[UR8][R20.64], R17 ;  /* 0x0000001114007986 */ /* 0x000fe2000c101508 */
[----:B------:R-:W-:Y:S01]  /*45f0*/  LOP3.LUT R26, R25, 0x64006400, RZ, 0xfc, !PT ;  /* 0x64006400191a7812 */ /* 0x000fe200078efcff */
[----:B--2---:R-:W-:Y:S01]  /*4600*/  IMAD R25, R24, R3, R0 ;  /* 0x0000000318197224 */ /* 0x004fe200078e0200 */
[----:B------:R-:W-:Y:S01]  /*4610*/  LOP3.LUT R23, R23, 0x1c001c0, RZ, 0xc0, !PT ;  /* 0x01c001c017177812 */ /* 0x000fe200078ec0ff */
[----:B------:R1:W-:Y:S02]  /*4620*/  STG.E.U16 desc[UR8][R12.64], R28 ;  /* 0x0000001c0c007986 */ /* 0x0003e4000c101508 */
[----:B------:R-:W-:-:S02]  /*4630*/  HFMA2 R26, R26, R17.H1_H1, -132, -132 ;  /* 0xd820d8201a1a7431 */ /* 0x000fc40000060011 */
[----:B------:R-:W2:Y:S02]  /*4640*/  LDS.U16 R20, [UR5+0x14] ;  /* 0x00001405ff147984 */ /* 0x000ea40008000400 */
[----:B------:R-:W-:Y:S01]  /*4650*/  HMUL2 R24, R26, R5 ;  /* 0x000000051a187232 */ /* 0x000fe20000000000 */
[----:B------:R-:W-:Y:S01]  /*4660*/  LOP3.LUT R26, R23, 0x64006400, RZ, 0xfc, !PT ;  /* 0x64006400171a7812 */ /* 0x000fe200078efcff */
[----:B------:R-:W3:Y:S01]  /*4670*/  LDS.U16 R21, [UR5+0x16] ;  /* 0x00001605ff157984 */ /* 0x000ee20008000400 */
[-CC-:B----4-:R-:W-:Y:S02]  /*4680*/  IMAD R23, R22, R3.reuse, R0.reuse ;  /* 0x0000000316177224 */ /* 0x190fe400078e0200 */
[----:B0-----:R-:W-:Y:S02]  /*4690*/  IMAD R15, R15, R3, R0 ;  /* 0x000000030f0f7224 */ /* 0x001fe400078e0200 */
[----:B-1----:R-:W-:-:S04]  /*46a0*/  IMAD.WIDE R12, R27, 0x2, R10 ;  /* 0x000000021b0c7825 */ /* 0x002fc800078e020a */
[----:B------:R-:W-:Y:S01]  /*46b0*/  IMAD.MOV.U32 R27, RZ, RZ, 0x2400 ;  /* 0x00002400ff1b7424 */ /* 0x000fe200078e00ff */
[----:B------:R0:W-:Y:S04]  /*46c0*/  STG.E.U16 desc[UR8][R12.64], R29 ;  /* 0x0000001d0c007986 */ /* 0x0001e8000c101508 */
[----:B------:R-:W-:-:S05]  /*46d0*/  PRMT R17, R27, 0x7610, R17 ;  /* 0x000076101b117816 */ /* 0x000fca0000000011 */
[----:B------:R-:W-:Y:S01]  /*46e0*/  HFMA2 R22, R26, R17.H0_H0, -20, -20 ;  /* 0xcd00cd001a167431 */ /* 0x000fe20000040011 */
[C---:B------:R-:W-:Y:S01]  /*46f0*/  PRMT R26, R24.reuse, 0x7632, R26 ;  /* 0x00007632181a7816 */ /* 0x040fe2000000001a */
[----:B0-----:R-:W-:Y:S01]  /*4700*/  IMAD.WIDE R12, R25, 0x2, R10 ;  /* 0x00000002190c7825 */ /* 0x001fe200078e020a */
[----:B------:R-:W-:-:S03]  /*4710*/  PRMT R25, R24, 0x7610, R25 ;  /* 0x0000761018197816 */ /* 0x000fc60000000019 */
[----:B------:R-:W-:Y:S01]  /*4720*/  HFMA2.MMA R22, R22, R5, -RZ ;  /* 0x0000000516167235 */ /* 0x000fe200001000ff */
[----:B------:R-:W-:Y:S04]  /*4730*/  LDS.U16 R24, [UR5+0x18] ;  /* 0x00001805ff187984 */ /* 0x000fe80008000400 */
[----:B------:R0:W-:Y:S05]  /*4740*/  STG.E.U16 desc[UR8][R12.64], R25 ;  /* 0x000000190c007986 */ /* 0x0001ea000c101508 */
[----:B------:R-:W-:-:S02]  /*4750*/  PRMT R27, R22, 0x7610, R27 ;  /* 0x00007610161b7816 */ /* 0x000fc4000000001b */
[----:B------:R-:W-:Y:S02]  /*4760*/  PRMT R28, R22, 0x7632, R28 ;  /* 0x00007632161c7816 */ /* 0x000fe4000000001c */
[----:B-----5:R-:W-:Y:S01]  /*4770*/  LOP3.LUT R22, R18, 0x380038, RZ, 0xc0, !PT ;  /* 0x0038003812167812 */ /* 0x020fe200078ec0ff */
[----:B0-----:R-:W-:-:S03]  /*4780*/  IMAD.WIDE R12, R23, 0x2, R10 ;  /* 0x00000002170c7825 */ /* 0x001fc600078e020a */
[----:B------:R-:W-:Y:S01]  /*4790*/  LOP3.LUT R22, R22, 0x64006400, RZ, 0xfc, !PT ;  /* 0x6400640016167812 */ /* 0x000fe200078efcff */
[----:B------:R-:W0:Y:S01]  /*47a0*/  LDS.U16 R23, [UR5+0x1a] ;  /* 0x00001a05ff177984 */ /* 0x000e220008000400 */
[----:B------:R-:W-:Y:S01]  /*47b0*/  IMAD R25, R14, R3, R0 ;  /* 0x000000030e197224 */ /* 0x000fe200078e0200 */
[----:B------:R-:W-:Y:S02]  /*47c0*/  LOP3.LUT R14, R18, 0x70007, RZ, 0xc0, !PT ;  /* 0x00070007120e7812 */ /* 0x000fe400078ec0ff */
[----:B------:R1:W-:Y:S02]  /*47d0*/  STG.E.U16 desc[UR8][R12.64], R26 ;  /* 0x0000001a0c007986 */ /* 0x0003e4000c101508 */
[----:B------:R-:W-:Y:S01]  /*47e0*/  LOP3.LUT R14, R14, 0x64006400, RZ, 0xfc, !PT ;  /* 0x640064000e0e7812 */ /* 0x000fe200078efcff */
[--C-:B-1----:R-:W-:Y:S02]  /*47f0*/  IMAD.WIDE R12, R15, 0x2, R10.reuse ;  /* 0x000000020f0c7825 */ /* 0x102fe400078e020a */
[----:B------:R-:W1:Y:S04]  /*4800*/  LDS.U16 R15, [UR5+0x1c] ;  /* 0x00001c05ff0f7984 */ /* 0x000e680008000400 */
[----:B------:R4:W-:Y:S02]  /*4810*/  STG.E.U16 desc[UR8][R12.64], R27 ;  /* 0x0000001b0c007986 */ /* 0x0009e4000c101508 */
[----:B----4-:R-:W-:-:S04]  /*4820*/  IMAD.WIDE R12, R25, 0x2, R10 ;  /* 0x00000002190c7825 */ /* 0x010fc800078e020a */
[-CC-:B--2---:R-:W-:Y:S01]  /*4830*/  IMAD R25, R20, R3.reuse, R0.reuse ;  /* 0x0000000314197224 */ /* 0x184fe200078e0200 */
[----:B------:R2:W-:Y:S01]  /*4840*/  STG.E.U16 desc[UR8][R12.64], R28 ;  /* 0x0000001c0c007986 */ /* 0x0005e2000c101508 */
[----:B---3--:R-:W-:Y:S02]  /*4850*/  IMAD R27, R21, R3, R0 ;  /* 0x00000003151b7224 */ /* 0x008fe400078e0200 */
[----:B------:R-:W-:-:S04]  /*4860*/  IMAD.WIDE R20, R25, 0x2, R10 ;  /* 0x0000000219147825 */ /* 0x000fc800078e020a */
[----:B0-----:R-:W-:Y:S02]  /*4870*/  IMAD R23, R23, R3, R0 ;  /* 0x0000000317177224 */ /* 0x001fe400078e0200 */
[----:B--2---:R-:W-:Y:S02]  /*4880*/  HADD2 R13, R14, -1028, -1028 ;  /* 0xe404e4040e0d7430 */ /* 0x004fe40000000000 */
[----:B------:R-:W0:Y:S02]  /*4890*/  LDS.U16 R14, [UR5+0x1e] ;  /* 0x00001e05ff0e7984 */ /* 0x000e240008000400 */
[----:B------:R-:W-:-:S05]  /*48a0*/  HMUL2 R13, R13, R5 ;  /* 0x000000050d0d7232 */ /* 0x000fca0000000000 */
[C---:B------:R-:W-:Y:S02]  /*48b0*/  PRMT R26, R13.reuse, 0x7610, R26 ;  /* 0x000076100d1a7816 */ /* 0x040fe4000000001a */
[----:B------:R-:W-:Y:S01]  /*48c0*/  PRMT R29, R13, 0x7632, R29 ;  /* 0x000076320d1d7816 */ /* 0x000fe2000000001d */
[----:B------:R-:W-:Y:S02]  /*48d0*/  IMAD.WIDE R12, R27, 0x2, R10 ;  /* 0x000000021b0c7825 */ /* 0x000fe400078e020a */
[----:B------:R2:W-:Y:S02]  /*48e0*/  STG.E.U16 desc[UR8][R20.64], R26 ;  /* 0x0000001a14007986 */ /* 0x0005e4000c101508 */
[----:B------:R-:W-:Y:S02]  /*48f0*/  IMAD R27, R24, R3, R0 ;  /* 0x00000003181b7224 */ /* 0x000fe400078e0200 */
[----:B------:R-:W3:Y:S04]  /*4900*/  LDS.U16 R24, [UR5+0x20] ;  /* 0x00002005ff187984 */ /* 0x000ee80008000400 */
[----:B------:R4:W-:Y:S01]  /*4910*/  STG.E.U16 desc[UR8][R12.64], R29 ;  /* 0x0000001d0c007986 */ /* 0x0009e2000c101508 */
[----:B--2---:R-:W-:Y:S01]  /*4920*/  HFMA2 R21, R22, R17.H1_H1, -132, -132 ;  /* 0xd820d82016157431 */ /* 0x004fe20000060011 */
[----:B------:R-:W-:-:S02]  /*4930*/  SHF.R.U32.HI R22, RZ, 0x6, R18 ;  /* 0x00000006ff167819 */ /* 0x000fc40000011612 */
[----:B------:R-:W2:Y:S01]  /*4940*/  LDS.U16 R20, [UR5+0x22] ;  /* 0x00002205ff147984 */ /* 0x000ea20008000400 */
[----:B------:R-:W-:Y:S02]  /*4950*/  SHF.R.U32.HI R18, RZ, 0xe, R18 ;  /* 0x0000000eff127819 */ /* 0x000fe40000011612 */
[----:B------:R-:W-:Y:S01]  /*4960*/  LOP3.LUT R25, R22, 0x70007, RZ, 0xc0, !PT ;  /* 0x0007000716197812 */ /* 0x000fe200078ec0ff */
[----:B------:R-:W-:Y:S01]  /*4970*/  HFMA2.MMA R21, R21, R5, -RZ ;  /* 0x0000000515157235 */ /* 0x000fe200001000ff */
[----:B------:R-:W-:Y:S01]  /*4980*/  LOP3.LUT R18, R19, 0x20002, R18, 0xf8, !PT ;  /* 0x0002000213127812 */ /* 0x000fe200078ef812 */
[----:B----4-:R-:W-:Y:S01]  /*4990*/  IMAD.WIDE R12, R27, 0x2, R10 ;  /* 0x000000021b0c7825 */ /* 0x010fe200078e020a */
[----:B------:R-:W-:Y:S02]  /*49a0*/  LOP3.LUT R25, R25, 0x64006400, RZ, 0xfc, !PT ;  /* 0x6400640019197812 */ /* 0x000fe400078efcff */
[----:B------:R-:W-:-:S03]  /*49b0*/  SHF.R.U32.HI R19, RZ, 0xd, R16 ;  /* 0x0000000dff137819 */ /* 0x000fc60000011610 */
[----:B------:R-:W-:Y:S01]  /*49c0*/  HADD2 R25, R25, -1028, -1028 ;  /* 0xe404e40419197430 */ /* 0x000fe20000000000 */
[----:B------:R-:W-:Y:S02]  /*49d0*/  LOP3.LUT R18, R18, 0x40004, R19, 0xf8, !PT ;  /* 0x0004000412127812 */ /* 0x000fe400078ef813 */
[C---:B------:R-:W-:Y:S02]  /*49e0*/  PRMT R27, R21.reuse, 0x7610, R27 ;  /* 0x00007610151b7816 */ /* 0x040fe4000000001b */
[----:B------:R-:W-:Y:S02]  /*49f0*/  PRMT R28, R21, 0x7632, R28 ;  /* 0x00007632151c7816 */ /* 0x000fe4000000001c */
[----:B------:R-:W-:Y:S04]  /*4a00*/  LDS.U16 R21, [UR5+0x24] ;  /* 0x00002405ff157984 */ /* 0x000fe80008000400 */
[----:B------:R4:W-:Y:S02]  /*4a10*/  STG.E.U16 desc[UR8][R12.64], R27 ;  /* 0x0000001b0c007986 */ /* 0x0009e4000c101508 */
[----:B----4-:R-:W-:-:S04]  /*4a20*/  IMAD.WIDE R12, R23, 0x2, R10 ;  /* 0x00000002170c7825 */ /* 0x010fc800078e020a */
[-CC-:B-1----:R-:W-:Y:S01]  /*4a30*/  IMAD R23, R15, R3.reuse, R0.reuse ;  /* 0x000000030f177224 */ /* 0x182fe200078e0200 */
[----:B------:R1:W-:Y:S01]  /*4a40*/  STG.E.U16 desc[UR8][R12.64], R28 ;  /* 0x0000001c0c007986 */ /* 0x0003e2000c101508 */
[----:B------:R-:W-:Y:S02]  /*4a50*/  HMUL2 R15, R25, R5 ;  /* 0x00000005190f7232 */ /* 0x000fe40000000000 */
[----:B0-----:R-:W-:Y:S01]  /*4a60*/  IMAD R25, R14, R3, R0 ;  /* 0x000000030e197224 */ /* 0x001fe200078e0200 */
[C---:B------:R-:W-:Y:S02]  /*4a70*/  LOP3.LUT R14, R22.reuse, 0x380038, RZ, 0xc0, !PT ;  /* 0x00380038160e7812 */ /* 0x040fe400078ec0ff */
[----:B------:R-:W-:Y:S02]  /*4a80*/  LOP3.LUT R22, R22, 0x1c001c0, RZ, 0xc0, !PT ;  /* 0x01c001c016167812 */ /* 0x000fe400078ec0ff */
[----:B------:R-:W-:Y:S02]  /*4a90*/  LOP3.LUT R26, R14, 0x64006400, RZ, 0xfc, !PT ;  /* 0x640064000e1a7812 */ /* 0x000fe400078efcff */
[C---:B------:R-:W-:Y:S01]  /*4aa0*/  PRMT R29, R15.reuse, 0x7610, R29 ;  /* 0x000076100f1d7816 */ /* 0x040fe2000000001d */
[----:B------:R-:W-:Y:S01]  /*4ab0*/  LDS.U16 R14, [UR5+0x28] ;  /* 0x00002805ff0e7984 */ /* 0x000fe20008000400 */
[----:B------:R-:W-:Y:S01]  /*4ac0*/  PRMT R27, R15, 0x7632, R27 ;  /* 0x000076320f1b7816 */ /* 0x000fe2000000001b */
[----:B-1----:R-:W-:-:S04]  /*4ad0*/  IMAD.WIDE R12, R23, 0x2, R10 ;  /* 0x00000002170c7825 */ /* 0x002fc800078e020a */
[----:B------:R-:W-:Y:S01]  /*4ae0*/  HFMA2 R26, R26, R17.H1_H1, -132, -132 ;  /* 0xd820d8201a1a7431 */ /* 0x000fe20000060011 */
[----:B------:R-:W-:Y:S04]  /*4af0*/  LDS.U16 R23, [UR5+0x26] ;  /* 0x00002605ff177984 */ /* 0x000fe80008000400 */
[----:B------:R0:W-:Y:S04]  /*4b00*/  STG.E.U16 desc[UR8][R12.64], R29 ;  /* 0x0000001d0c007986 */ /* 0x0001e8000c101508 */
[----:B------:R-:W1:Y:S01]  /*4b10*/  LDS.U16 R15, [UR5+0x2a] ;  /* 0x00002a05ff0f7984 */ /* 0x000e620008000400 */
[----:B0-----:R-:W-:-:S04]  /*4b20*/  IMAD.WIDE R12, R25, 0x2, R10 ;  /* 0x00000002190c7825 */ /* 0x001fc800078e020a */
[----:B---3--:R-:W-:Y:S01]  /*4b30*/  IMAD R25, R24, R3, R0 ;  /* 0x0000000318197224 */ /* 0x008fe200078e0200 */
[----:B------:R-:W-:Y:S01]  /*4b40*/  HFMA2.MMA R24, R26, R5, -RZ ;  /* 0x000000051a187235 */ /* 0x000fe200001000ff */
[----:B------:R0:W-:Y:S01]  /*4b50*/  STG.E.U16 desc[UR8][R12.64], R27 ;  /* 0x0000001b0c007986 */ /* 0x0001e2000c101508 */
[----:B------:R-:W-:-:S03]  /*4b60*/  LOP3.LUT R26, R22, 0x64006400, RZ, 0xfc, !PT ;  /* 0x64006400161a7812 */ /* 0x000fc600078efcff */
[----:B------:R-:W-:Y:S02]  /*4b70*/  LDS.U16 R22, [UR5+0x2c] ;  /* 0x00002c05ff167984 */ /* 0x000fe40008000400 */
[----:B------:R-:W-:-:S03]  /*4b80*/  HFMA2 R26, R26, R17.H0_H0, -20, -20 ;  /* 0xcd00cd001a1a7431 */ /* 0x000fc60000040011 */
[C---:B------:R-:W-:Y:S01]  /*4b90*/  PRMT R28, R24.reuse, 0x7610, R28 ;  /* 0x00007610181c7816 */ /* 0x040fe2000000001c */
[----:B0-----:R-:W-:Y:S01]  /*4ba0*/  IMAD.WIDE R12, R25, 0x2, R10 ;  /* 0x00000002190c7825 */ /* 0x001fe200078e020a */
[----:B------:R-:W-:-:S03]  /*4bb0*/  PRMT R27, R24, 0x7632, R27 ;  /* 0x00007632181b7816 */ /* 0x000fc6000000001b */
[----:B------:R-:W-:Y:S02]  /*4bc0*/  HMUL2 R24, R26, R5 ;  /* 0x000000051a187232 */ /* 0x000fe40000000000 */
[-C--:B--2---:R-:W-:Y:S01]  /*4bd0*/  IMAD R25, R20, R3.reuse, R0 ;  /* 0x0000000314197224 */ /* 0x084fe200078e0200 */
[----:B------:R0:W-:Y:S02]  /*4be0*/  STG.E.U16 desc[UR8][R12.64], R28 ;  /* 0x0000001c0c007986 */ /* 0x0001e4000c101508 */
[C---:B------:R-:W-:Y:S02]  /*4bf0*/  PRMT R26, R24.reuse, 0x7610, R26 ;  /* 0x00007610181a7816 */ /* 0x040fe4000000001a */
[----:B------:R-:W2:Y:S01]  /*4c00*/  LDS.U16 R20, [UR5+0x2e] ;  /* 0x00002e05ff147984 */ /* 0x000ea20008000400 */
[----:B-1----:R-:W-:Y:S02]  /*4c10*/  IMAD R15, R15, R3, R0 ;  /* 0x000000030f0f7224 */ /* 0x002fe400078e0200 */
[----:B0-----:R-:W-:Y:S01]  /*4c20*/  IMAD.WIDE R12, R25, 0x2, R10 ;  /* 0x00000002190c7825 */ /* 0x001fe200078e020a */
[----:B------:R-:W-:-:S02]  /*4c30*/  PRMT R28, R24, 0x7632, R28 ;  /* 0x00007632181c7816 */ /* 0x000fc4000000001c */
[C---:B------:R-:W-:Y:S01]  /*4c40*/  LOP3.LUT R24, R16.reuse, 0x380038, RZ, 0xc0, !PT ;  /* 0x0038003810187812 */ /* 0x040fe200078ec0ff */
[----:B------:R-:W-:Y:S01]  /*4c50*/  IMAD R25, R21, R3, R0 ;  /* 0x0000000315197224 */ /* 0x000fe200078e0200 */
[----:B------:R-:W-:Y:S01]  /*4c60*/  LOP3.LUT R21, R16, 0x70007, RZ, 0xc0, !PT ;  /* 0x0007000710157812 */ /* 0x000fe200078ec0ff */
[----:B------:R0:W-:Y:S01]  /*4c70*/  STG.E.U16 desc[UR8][R12.64], R27 ;  /* 0x0000001b0c007986 */ /* 0x0001e2000c101508 */
[----:B------:R-:W-:Y:S01]  /*4c80*/  LOP3.LUT R24, R24, 0x64006400, RZ, 0xfc, !PT ;  /* 0x6400640018187812 */ /* 0x000fe200078efcff */
[----:B0-----:R-:W-:-:S04]  /*4c90*/  IMAD.WIDE R12, R25, 0x2, R10 ;  /* 0x00000002190c7825 */ /* 0x001fc800078e020a */
[-CC-:B------:R-:W-:Y:S01]  /*4ca0*/  IMAD R25, R23, R3.reuse, R0.reuse ;  /* 0x0000000317197224 */ /* 0x180fe200078e0200 */
[----:B------:R-:W-:Y:S01]  /*4cb0*/  LOP3.LUT R23, R21, 0x64006400, RZ, 0xfc, !PT ;  /* 0x6400640015177812 */ /* 0x000fe200078efcff */
[----:B------:R0:W-:Y:S04]  /*4cc0*/  STG.E.U16 desc[UR8][R12.64], R26 ;  /* 0x0000001a0c007986 */ /* 0x0001e8000c101508 */
[----:B------:R-:W1:Y:S01]  /*4cd0*/  LDS.U16 R21, [UR5+0x30] ;  /* 0x00003005ff157984 */ /* 0x000e620008000400 */
[----:B------:R-:W-:Y:S02]  /*4ce0*/  HADD2 R23, R23, -1028, -1028 ;  /* 0xe404e40417177430 */ /* 0x000fe40000000000 */
[----:B--2---:R-:W-:-:S04]  /*4cf0*/  IMAD R27, R20, R3, R0 ;  /* 0x00000003141b7224 */ /* 0x004fc800078e0200 */
[----:B------:R-:W-:Y:S01]  /*4d00*/  HFMA2.MMA R23, R23, R5, -RZ ;  /* 0x0000000517177235 */ /* 0x000fe200001000ff */
[----:B0-----:R-:W-:-:S04]  /*4d10*/  IMAD.WIDE R12, R25, 0x2, R10 ;  /* 0x00000002190c7825 */ /* 0x001fc800078e020a */
[----:B------:R-:W-:Y:S01]  /*4d20*/  IMAD R25, R14, R3, R0 ;  /* 0x000000030e197224 */ /* 0x000fe200078e0200 */
[----:B------:R0:W-:Y:S01]  /*4d30*/  STG.E.U16 desc[UR8][R12.64], R28 ;  /* 0x0000001c0c007986 */ /* 0x0001e2000c101508 */
[----:B------:R-:W-:-:S03]  /*4d40*/  IMAD.WIDE R14, R15, 0x2, R10 ;  /* 0x000000020f0e7825 */ /* 0x000fc600078e020a */
[C---:B------:R-:W-:Y:S02]  /*4d50*/  PRMT R26, R23.reuse, 0x7610, R26 ;  /* 0x00007610171a7816 */ /* 0x040fe4000000001a */
[----:B------:R-:W-:Y:S02]  /*4d60*/  PRMT R29, R23, 0x7632, R29 ;  /* 0x00007632171d7816 */ /* 0x000fe4000000001d */
[----:B------:R-:W2:Y:S01]  /*4d70*/  LDS.U16 R23, [UR5+0x32] ;  /* 0x00003205ff177984 */ /* 0x000ea20008000400 */
[----:B0-----:R-:W-:-:S04]  /*4d80*/  IMAD.WIDE R12, R25, 0x2, R10 ;  /* 0x00000002190c7825 */ /* 0x001fc800078e020a */
[----:B------:R-:W-:Y:S01]  /*4d90*/  IMAD R25, R22, R3, R0 ;  /* 0x0000000316197224 */ /* 0x000fe200078e0200 */
[----:B------:R0:W-:Y:S04]  /*4da0*/  STG.E.U16 desc[UR8][R12.64], R26 ;  /* 0x0000001a0c007986 */ /* 0x0001e8000c101508 */
[----:B------:R3:W-:Y:S04]  /*4db0*/  STG.E.U16 desc[UR8][R14.64], R29 ;  /* 0x0000001d0e007986 */ /* 0x0007e8000c101508 */
[----:B------:R-:W4:Y:S01]  /*4dc0*/  LDS.U16 R22, [UR5+0x34] ;  /* 0x00003405ff167984 */ /* 0x000f220008000400 */
[----:B0-----:R-:W-:Y:S01]  /*4dd0*/  HFMA2 R13, R24, R17.H1_H1, -132, -132 ;  /* 0xd820d820180d7431 */ /* 0x001fe20000060011 */
[----:B------:R-:W-:-:S02]  /*4de0*/  SHF.R.U32.HI R24, RZ, 0x6, R16 ;  /* 0x00000006ff187819 */ /* 0x000fc40000011610 */
[----:B------:R-:W0:Y:S01]  /*4df0*/  LDS.U16 R26, [UR5+0x36] ;  /* 0x00003605ff1a7984 */ /* 0x000e220008000400 */
[----:B---3--:R-:W-:Y:S01]  /*4e00*/  HMUL2 R15, R13, R5 ;  /* 0x000000050d0f7232 */ /* 0x008fe20000000000 */
[----:B------:R-:W-:Y:S01]  /*4e10*/  LOP3.LUT R20, R24, 0x70007, RZ, 0xc0, !PT ;  /* 0x0007000718147812 */ /* 0x000fe200078ec0ff */
[----:B------:R-:W-:Y:S02]  /*4e20*/  IMAD.WIDE R12, R25, 0x2, R10 ;  /* 0x00000002190c7825 */ /* 0x000fe400078e020a */
[----:B------:R-:W3:Y:S01]  /*4e30*/  LDS.U16 R25, [UR5+0x38] ;  /* 0x00003805ff197984 */ /* 0x000ee20008000400 */
[----:B------:R-:W-:Y:S01]  /*4e40*/  PRMT R28, R15, 0x7610, R28 ;  /* 0x000076100f1c7816 */ /* 0x000fe2000000001c */
[----:B-1----:R-:W-:Y:S01]  /*4e50*/  IMAD R29, R21, R3, R0 ;  /* 0x00000003151d7224 */ /* 0x002fe200078e0200 */
[----:B------:R-:W-:Y:S01]  /*4e60*/  LOP3.LUT R20, R20, 0x64006400, RZ, 0xfc, !PT ;  /* 0x6400640014147812 */ /* 0x000fe200078efcff */
[----:B------:R-:W-:Y:S01]  /*4e70*/  LDS.U16 R21, [UR5+0x3e] ;  /* 0x00003e05ff157984 */ /* 0x000fe20008000400 */
[----:B------:R-:W-:Y:S01]  /*4e80*/  PRMT R30, R15, 0x7632, R30 ;  /* 0x000076320f1e7816 */ /* 0x000fe2000000001e */
[----:B------:R-:W-:-:S02]  /*4e90*/  IMAD.WIDE R14, R27, 0x2, R10 ;  /* 0x000000021b0e7825 */ /* 0x000fc400078e020a */
[----:B------:R1:W-:Y:S02]  /*4ea0*/  STG.E.U16 desc[UR8][R12.64], R28 ;  /* 0x0000001c0c007986 */ /* 0x0003e4000c101508 */
[----:B--2---:R-:W-:Y:S02]  /*4eb0*/  IMAD R23, R23, R3, R0 ;  /* 0x0000000317177224 */ /* 0x004fe400078e0200 */
[----:B------:R-:W2:Y:S04]  /*4ec0*/  LDS.U16 R27, [UR5+0x3c] ;  /* 0x00003c05ff1b7984 */ /* 0x000ea80008000400 */
[----:B------:R4:W-:Y:S01]  /*4ed0*/  STG.E.U16 desc[UR8][R14.64], R30 ;  /* 0x0000001e0e007986 */ /* 0x0009e2000c101508 */
[----:B-1----:R-:W-:-:S03]  /*4ee0*/  HADD2 R13, R20, -1028, -1028 ;  /* 0xe404e404140d7430 */ /* 0x002fc60000000000 */
[----:B------:R-:W1:Y:S03]  /*4ef0*/  LDS.U16 R20, [UR5+0x3a] ;  /* 0x00003a05ff147984 */ /* 0x000e660008000400 */
[----:B----4-:R-:W-:Y:S01]  /*4f00*/  HFMA2.MMA R14, R13, R5, -RZ ;  /* 0x000000050d0e7235 */ /* 0x010fe200001000ff */
[C---:B------:R-:W-:Y:S01]  /*4f10*/  LOP3.LUT R15, R24.reuse, 0x380038, RZ, 0xc0, !PT ;  /* 0x00380038180f7812 */ /* 0x040fe200078ec0ff */
[----:B------:R-:W-:Y:S01]  /*4f20*/  IMAD.WIDE R12, R29, 0x2, R10 ;  /* 0x000000021d0c7825 */ /* 0x000fe200078e020a */
[----:B------:R-:W-:Y:S02]  /*4f30*/  LOP3.LUT R24, R24, 0x1c001c0, RZ, 0xc0, !PT ;  /* 0x01c001c018187812 */ /* 0x000fe400078ec0ff */
[----:B------:R-:W-:Y:S01]  /*4f40*/  LOP3.LUT R28, R15, 0x64006400, RZ, 0xfc, !PT ;  /* 0x640064000f1c7812 */ /* 0x000fe200078efcff */
[-CC-:B------:R-:W-:Y:S01]  /*4f50*/  IMAD R15, R22, R3.reuse, R0.reuse ;  /* 0x00000003160f7224 */ /* 0x180fe200078e0200 */
[----:B------:R-:W-:Y:S01]  /*4f60*/  LOP3.LUT R24, R24, 0x64006400, RZ, 0xfc, !PT ;  /* 0x6400640018187812 */ /* 0x000fe200078efcff */
[----:B0-----:R-:W-:-:S02]  /*4f70*/  IMAD R19, R26, R3, R0 ;  /* 0x000000031a137224 */ /* 0x001fc400078e0200 */
[-C--:B------:R-:W-:Y:S01]  /*4f80*/  HFMA2 R28, R28, R17.reuse.H1_H1, -132, -132 ;  /* 0xd820d8201c1c7431 */ /* 0x080fe20000060011 */
[----:B------:R-:W-:Y:S01]  /*4f90*/  PRMT R31, R14, 0x7610, R31 ;  /* 0x000076100e1f7816 */ /* 0x000fe2000000001f */
[----:B------:R-:W-:Y:S01]  /*4fa0*/  HFMA2 R17, R24, R17.H0_H0, -20, -20 ;  /* 0xcd00cd0018117431 */ /* 0x000fe20000040011 */
[----:B------:R-:W-:Y:S01]  /*4fb0*/  LOP3.LUT R24, R18, 0x64006400, RZ, 0xfc, !PT ;  /* 0x6400640012187812 */ /* 0x000fe200078efcff */
[----:B------:R-:W-:Y:S01]  /*4fc0*/  HMUL2 R16, R28, R5 ;  /* 0x000000051c107232 */ /* 0x000fe20000000000 */
[----:B------:R-:W-:Y:S01]  /*4fd0*/  PRMT R22, R14, 0x7632, R22 ;  /* 0x000076320e167816 */ /* 0x000fe20000000016 */
[----:B------:R0:W-:Y:S01]  /*4fe0*/  STG.E.U16 desc[UR8][R12.64], R31 ;  /* 0x0000001f0c007986 */ /* 0x0001e2000c101508 */
[----:B------:R-:W-:Y:S01]  /*4ff0*/  IMAD.WIDE R14, R15, 0x2, R10 ;  /* 0x000000020f0e7825 */ /* 0x000fe200078e020a */
[----:B------:R-:W-:-:S03]  /*5000*/  HFMA2.MMA R17, R17, R5, -RZ ;  /* 0x0000000511117235 */ /* 0x000fc600001000ff */
[----:B------:R-:W-:Y:S02]  /*5010*/  HADD2 R24, R24, -1028, -1028 ;  /* 0xe404e40418187430 */ /* 0x000fe40000000000 */
[----:B---3--:R-:W-:Y:S02]  /*5020*/  IMAD R25, R25, R3, R0 ;  /* 0x0000000319197224 */ /* 0x008fe400078e0200 */
[----:B------:R-:W-:-:S04]  /*5030*/  IMAD.WIDE R18, R19, 0x2, R10 ;  /* 0x0000000213127825 */ /* 0x000fc800078e020a */
[----:B------:R-:W-:Y:S02]  /*5040*/  HMUL2 R24, R24, R5 ;  /* 0x0000000518187232 */ /* 0x000fe40000000000 */
[----:B--2---:R-:W-:Y:S02]  /*5050*/  IMAD R27, R27, R3, R0 ;  /* 0x000000031b1b7224 */ /* 0x004fe400078e0200 */
[----:B0-----:R-:W-:-:S04]  /*5060*/  IMAD.WIDE R12, R23, 0x2, R10 ;  /* 0x00000002170c7825 */ /* 0x001fc800078e020a */
[-CC-:B------:R-:W-:Y:S01]  /*5070*/  IMAD R23, R21, R3.reuse, R0.reuse ;  /* 0x0000000315177224 */ /* 0x180fe200078e0200 */
[----:B------:R0:W-:Y:S01]  /*5080*/  STG.E.U16 desc[UR8][R12.64], R22 ;  /* 0x000000160c007986 */ /* 0x0001e2000c101508 */
[----:B-1----:R-:W-:Y:S02]  /*5090*/  IMAD R29, R20, R3, R0 ;  /* 0x00000003141d7224 */ /* 0x002fe400078e0200 */
[----:B------:R-:W-:Y:S01]  /*50a0*/  IMAD.WIDE R20, R25, 0x2, R10 ;  /* 0x0000000219147825 */ /* 0x000fe200078e020a */
[----:B------:R1:W-:Y:S01]  /*50b0*/  STG.E.U16 desc[UR8][R14.64], R16 ;  /* 0x000000100e007986 */ /* 0x0003e2000c101508 */
[----:B------:R-:W-:Y:S02]  /*50c0*/  PRMT R25, R24, 0x7632, R25 ;  /* 0x0000763218197816 */ /* 0x000fe40000000019 */
[----:B0-----:R-:W-:-:S04]  /*50d0*/  IMAD.WIDE R12, R27, 0x2, R10 ;  /* 0x000000021b0c7825 */ /* 0x001fc800078e020a */
[----:B-1----:R-:W-:-:S04]  /*50e0*/  IMAD.WIDE R14, R29, 0x2, R10 ;  /* 0x000000021d0e7825 */ /* 0x002fc800078e020a */
[----:B------:R-:W-:Y:S01]  /*50f0*/  IMAD.WIDE R22, R23, 0x2, R10 ;  /* 0x0000000217167825 */ /* 0x000fe200078e020a */
[----:B------:R-:W-:Y:S02]  /*5100*/  PRMT R11, R16, 0x7632, R11 ;  /* 0x00007632100b7816 */ /* 0x000fe4000000000b */
[----:B------:R-:W-:-:S03]  /*5110*/  PRMT R16, R17, 0x7632, R16 ;  /* 0x0000763211107816 */ /* 0x000fc60000000010 */
[----:B------:R0:W-:Y:S04]  /*5120*/  STG.E.U16 desc[UR8][R18.64], R11 ;  /* 0x0000000b12007986 */ /* 0x0001e8000c101508 */
[----:B------:R1:W-:Y:S04]  /*5130*/  STG.E.U16 desc[UR8][R20.64], R17 ;  /* 0x0000001114007986 */ /* 0x0003e8000c101508 */
[----:B------:R1:W-:Y:S04]  /*5140*/  STG.E.U16 desc[UR8][R14.64], R16 ;  /* 0x000000100e007986 */ /* 0x0003e8000c101508 */
[----:B------:R1:W-:Y:S01]  /*5150*/  STG.E.U16 desc[UR8][R12.64], R24 ;  /* 0x000000180c007986 */ /* 0x0003e2000c101508 */
[----:B0-----:R-:W-:-:S03]  /*5160*/  IMAD.WIDE R10, R3, 0x4, R8 ;  /* 0x00000004030a7825 */ /* 0x001fc600078e0208 */
[----:B------:R1:W-:Y:S01]  /*5170*/  STG.E.U16 desc[UR8][R22.64], R25 ;  /* 0x0000001916007986 */ /* 0x0003e2000c101508 */
[----:B------:R-:W-:Y:S05]  /*5180*/  @!P0 BRA P1, `(.L_x_21) ;  /* 0xffffffec00ac8947 */ /* 0x000fea000083ffff */
.L_x_19:
[----:B------:R-:W-:Y:S01]  /*5190*/  ISETP.GE.AND P0, PT, R7, R2, PT ;  /* 0x000000020700720c */ /* 0x000fe20003f06270 */
[----:B------:R-:W-:-:S03]  /*51a0*/  ULDC UR5, c[0x0][0x264] ;  /* 0x0000990000057ab9 */ /* 0x000fc60000000800 */
[----:B------:R-:W-:-:S13]  /*51b0*/  ISETP.GE.OR P0, PT, R7, UR5, P0 ;  /* 0x0000000507007c0c */ /* 0x000fda0008706670 */
[----:B------:R-:W-:Y:S05]  /*51c0*/  @P0 EXIT ;  /* 0x000000000000094d */ /* 0x000fea0003800000 */
[----:B-1-3--:R-:W-:Y:S01]  /*51d0*/  SHF.R.S32.HI R12, RZ, 0x1f, R3 ;  /* 0x0000001fff0c7819 */ /* 0x00afe20000011403 */
[----:B------:R-:W-:Y:S01]  /*51e0*/  ULDC UR7, c[0x0][0x23c] ;  /* 0x00008f0000077ab9 */ /* 0x000fe20000000800 */
[C---:B--2---:R-:W-:Y:S01]  /*51f0*/  SHF.L.U32 R8, R3.reuse, 0x2, RZ ;  /* 0x0000000203087819 */ /* 0x044fe200000006ff */
[----:B------:R-:W-:Y:S01]  /*5200*/  ULDC UR10, c[0x0][0x264] ;  /* 0x00009900000a7ab9 */ /* 0x000fe20000000800 */
[----:B------:R-:W-:-:S07]  /*5210*/  SHF.L.U64.HI R9, R3, 0x2, R12 ;  /* 0x0000000203097819 */ /* 0x000fce000001020c */
.L_x_23:
[----:B0-----:R-:W2:Y:S01]  /*5220*/  LDG.E.CONSTANT R12, desc[UR8][R10.64] ;  /* 0x000000080a0c7981 */ /* 0x001ea2000c1e9900 */
[----:B------:R-:W1:Y:S01]  /*5230*/  S2UR UR6, SR_CgaCtaId ;  /* 0x00000000000679c3 */ /* 0x000e620000008800 */
[----:B------:R-:W-:Y:S01]  /*5240*/  UMOV UR5, 0x400 ;  /* 0x0000040000057882 */ /* 0x000fe20000000000 */
[----:B------:R-:W-:-:S06]  /*5250*/  ISETP.NE.AND P0, PT, R7, R4, PT ;  /* 0x000000040700720c */ /* 0x000fcc0003f05270 */
[----:B0---4-:R-:W0:Y:S01]  /*5260*/  LDC.64 R16, c[0x0][0x248] ;  /* 0x00009200ff107b82 */ /* 0x011e220000000a00 */
[----:B-1----:R-:W-:-:S04]  /*5270*/  ULEA UR5, UR6, UR5, 0x18 ;  /* 0x0000000506057291 */ /* 0x002fc8000f8ec03f */
[----:B------:R-:W-:-:S09]  /*5280*/  ULEA UR5, UR4, UR5, 0x1 ;  /* 0x0000000504057291 */ /* 0x000fd2000f8e083f */
[----:B------:R-:W1:Y:S04]  /*5290*/  LDS.U16 R13, [UR5] ;  /* 0x00000005ff0d7984 */ /* 0x000e680008000400 */
[----:B------:R-:W3:Y:S04]  /*52a0*/  LDS.U16 R14, [UR5+0x2] ;  /* 0x00000205ff0e7984 */ /* 0x000ee80008000400 */
[----:B------:R-:W4:Y:S04]  /*52b0*/  LDS.U16 R15, [UR5+0x4] ;  /* 0x00000405ff0f7984 */ /* 0x000f280008000400 */
[----:B------:R-:W0:Y:S01]  /*52c0*/  LDS.U16 R20, [UR5+0x6] ;  /* 0x00000605ff147984 */ /* 0x000e220008000400 */
[----:B--2---:R-:W-:-:S04]  /*52d0*/  LOP3.LUT R3, R12, 0x30003, RZ, 0xc0, !PT ;  /* 0x000300030c037812 */ /* 0x004fc800078ec0ff */
[----:B------:R-:W-:Y:S01]  /*52e0*/  LOP3.LUT R3, R3, 0x64006400, RZ, 0xfc, !PT ;  /* 0x6400640003037812 */ /* 0x000fe200078efcff */
[----:B01-34-:R-:W-:Y:S06]  /*52f0*/  @P0 BRA `(.L_x_22) ;  /* 0x00000000006c0947 */ /* 0x01bfec0003800000 */
        /* <DEDUP_REMOVED lines=21> */
[----:B------:R-:W-:-:S04]  /*5450*/  LOP3.LUT R21, R21, 0xf, RZ, 0xc0, !PT ;  /* 0x0000000f15157812 */ /* 0x000fc800078ec0ff */
[----:B------:R-:W-:-:S05]  /*5460*/  IADD3 R21, R21, 0x1, RZ ;  /* 0x0000000115157810 */ /* 0x000fca0007ffe0ff */
[----:B------:R-:W-:-:S06]  /*5470*/  IMAD R21, R21, R21, RZ ;  /* 0x0000001515157224 */ /* 0x000fcc00078e02ff */
[----:B------:R-:W4:Y:S01]  /*5480*/  I2F.F16 R21, R21 ;  /* 0x0000001500157306 */ /* 0x000f220000200c00 */
[----:B---3--:R-:W-:Y:S02]  /*5490*/  IMAD.IADD R4, R18, 0x1, R7 ;  /* 0x0000000112047824 */ /* 0x008fe400078e0207 */
[----:B----4-:R-:W-:-:S07]  /*54a0*/  HMUL2 R5, R21.H0_H0, R22.H0_H0 ;  /* 0x2000001615057232 */ /* 0x010fce0000000800 */
.L_x_22:
[----:B------:R-:W-:Y:S01]  /*54b0*/  HADD2 R24, R3, -1026, -1026 ;  /* 0xe402e40203187430 */ /* 0x000fe20000000000 */
[----:B------:R-:W0:Y:S01]  /*54c0*/  LDS.U16 R21, [UR5+0x8] ;  /* 0x00000805ff157984 */ /* 0x000e220008000400 */
[--C-:B------:R-:W-:Y:S01]  /*54d0*/  IMAD R19, R13, UR7, R0.reuse ;  /* 0x000000070d137c24 */ /* 0x100fe2000f8e0200 */
[----:B------:R-:W-:Y:S01]  /*54e0*/  MOV R22, 0x3400 ;  /* 0x0000340000167802 */ /* 0x000fe20000000f00 */
[----:B------:R-:W-:Y:S01]  /*54f0*/  IMAD R25, R14, UR7, R0 ;  /* 0x000000070e197c24 */ /* 0x000fe2000f8e0200 */
[----:B------:R-:W1:Y:S01]  /*5500*/  LDS.U16 R3, [UR5+0xa] ;  /* 0x00000a05ff037984 */ /* 0x000e620008000400 */
[----:B------:R-:W-:Y:S01]  /*5510*/  HFMA2.MMA R24, R24, R5, -RZ ;  /* 0x0000000518187235 */ /* 0x000fe200001000ff */
[C---:B------:R-:W-:Y:S01]  /*5520*/  LOP3.LUT R13, R12.reuse, 0xc000c, RZ, 0xc0, !PT ;  /* 0x000c000c0c0d7812 */ /* 0x040fe200078ec0ff */
[----:B------:R-:W-:Y:S01]  /*5530*/  IMAD.WIDE R18, R19, 0x2, R16 ;  /* 0x0000000213127825 */ /* 0x000fe200078e0210 */
[----:B------:R-:W-:Y:S01]  /*5540*/  HFMA2.MMA R14, -RZ, RZ, 0, 0.0625 ;  /* 0x00002c00ff0e7435 */ /* 0x000fe200000001ff */
[----:B------:R-:W-:-:S02]  /*5550*/  LOP3.LUT R27, R12, 0x300030, RZ, 0xc0, !PT ;  /* 0x003000300c1b7812 */ /* 0x000fc400078ec0ff */
[----:B------:R-:W-:Y:S01]  /*5560*/  LOP3.LUT R23, R13, 0x64006400, RZ, 0xfc, !PT ;  /* 0x640064000d177812 */ /* 0x000fe200078efcff */
[----:B------:R-:W-:Y:S01]  /*5570*/  IMAD R15, R15, UR7, R0 ;  /* 0x000000070f0f7c24 */ /* 0x000fe2000f8e0200 */
[----:B------:R-:W2:Y:S01]  /*5580*/  LDS.U16 R13, [UR5+0xc] ;  /* 0x00000c05ff0d7984 */ /* 0x000ea20008000400 */
[----:B------:R-:W-:Y:S01]  /*5590*/  LOP3.LUT R27, R27, 0x64006400, RZ, 0xfc, !PT ;  /* 0x640064001b1b7812 */ /* 0x000fe200078efcff */
[----:B------:R-:W-:Y:S01]  /*55a0*/  IMAD.MOV.U32 R30, RZ, RZ, 0x2400 ;  /* 0x00002400ff1e7424 */ /* 0x000fe200078e00ff */
[----:B------:R-:W-:Y:S02]  /*55b0*/  PRMT R28, R24, 0x7610, R28 ;  /* 0x00007610181c7816 */ /* 0x000fe4000000001c */
[----:B------:R-:W-:Y:S02]  /*55c0*/  PRMT R24, R22, 0x7610, R24 ;  /* 0x0000761016187816 */ /* 0x000fe40000000018 */
[----:B------:R-:W-:Y:S01]  /*55d0*/  IADD3 R10, P0, R10, R8, RZ ;  /* 0x000000080a0a7210 */ /* 0x000fe20007f1e0ff */
[----:B------:R3:W-:Y:S01]  /*55e0*/  STG.E.U16 desc[UR8][R18.64], R28 ;  /* 0x0000001c12007986 */ /* 0x0007e2000c101508 */
[----:B------:R-:W-:Y:S01]  /*55f0*/  PRMT R29, R24, 0x7632, R29 ;  /* 0x00007632181d7816 */ /* 0x000fe2000000001d */
[----:B------:R-:W-:-:S02]  /*5600*/  HFMA2 R26, R23, R24.H0_H0, -258, -258 ;  /* 0xdc08dc08171a7431 */ /* 0x000fc40000040018 */
[----:B------:R-:W-:Y:S01]  /*5610*/  IMAD.WIDE R22, R25, 0x2, R16 ;  /* 0x0000000219167825 */ /* 0x000fe200078e0210 */
[----:B------:R-:W-:Y:S01]  /*5620*/  PRMT R24, R24, 0x5410, R14 ;  /* 0x0000541018187816 */ /* 0x000fe2000000000e */
[----:B------:R-:W4:Y:S02]  /*5630*/  LDS.U16 R25, [UR5+0xe] ;  /* 0x00000e05ff197984 */ /* 0x000f240008000400 */
[----:B------:R-:W-:Y:S02]  /*5640*/  HMUL2 R26, R26, R5 ;  /* 0x000000051a1a7232 */ /* 0x000fe40000000000 */
[----:B------:R-:W-:Y:S01]  /*5650*/  IMAD.WIDE R14, R15, 0x2, R16 ;  /* 0x000000020f0e7825 */ /* 0x000fe200078e0210 */
[----:B------:R-:W-:Y:S01]  /*5660*/  IADD3 R7, R7, 0x10, RZ ;  /* 0x0000001007077810 */ /* 0x000fe20007ffe0ff */
[----:B------:R5:W-:Y:S02]  /*5670*/  STG.E.U16 desc[UR8][R22.64], R29 ;  /* 0x0000001d16007986 */ /* 0x000be4000c101508 */
[----:B------:R-:W-:Y:S01]  /*5680*/  HFMA2 R27, R27, R24.H1_H1, -66, -66 ;  /* 0xd420d4201b1b7431 */ /* 0x000fe20000060018 */
[----:B------:R-:W-:Y:S01]  /*5690*/  IADD3.X R11, R11, R9, RZ, P0, !PT ;  /* 0x000000090b0b7210 */ /* 0x000fe200007fe4ff */
[----:B---3--:R-:W-:Y:S01]  /*56a0*/  IMAD R19, R20, UR7, R0 ;  /* 0x0000000714137c24 */ /* 0x008fe2000f8e0200 */
[----:B------:R-:W3:Y:S01]  /*56b0*/  LDS.U16 R23, [UR5+0x10] ;  /* 0x00001005ff177984 */ /* 0x000ee20008000400 */
[----:B------:R-:W-:-:S02]  /*56c0*/  ISETP.GE.AND P0, PT, R7, R2, PT ;  /* 0x000000020700720c */ /* 0x000fc40003f06270 */
[----:B------:R-:W-:Y:S01]  /*56d0*/  IMAD.WIDE R18, R19, 0x2, R16 ;  /* 0x0000000213127825 */ /* 0x000fe200078e0210 */
[----:B------:R2:W-:Y:S03]  /*56e0*/  STG.E.U16 desc[UR8][R14.64], R26 ;  /* 0x0000001a0e007986 */ /* 0x0005e6000c101508 */
[--C-:B0-----:R-:W-:Y:S01]  /*56f0*/  IMAD R21, R21, UR7, R0.reuse ;  /* 0x0000000715157c24 */ /* 0x101fe2000f8e0200 */
[----:B-----5:R-:W-:Y:S01]  /*5700*/  HFMA2.MMA R22, R27, R5, -RZ ;  /* 0x000000051b167235 */ /* 0x020fe200001000ff */
[----:B------:R-:W-:Y:S01]  /*5710*/  LDS.U16 R28, [UR5+0x1e] ;  /* 0x00001e05ff1c7984 */ /* 0x000fe20008000400 */
[----:B-1----:R-:W-:Y:S02]  /*5720*/  IMAD R3, R3, UR7, R0 ;  /* 0x0000000703037c24 */ /* 0x002fe4000f8e0200 */
[----:B------:R-:W-:Y:S01]  /*5730*/  IMAD.WIDE R20, R21, 0x2, R16 ;  /* 0x0000000215147825 */ /* 0x000fe200078e0210 */
[----:B------:R-:W0:Y:S01]  /*5740*/  LDS.U16 R27, [UR5+0x12] ;  /* 0x00001205ff1b7984 */ /* 0x000e220008000400 */
[----:B--2---:R-:W-:-:S02]  /*5750*/  LOP3.LUT R14, R12, 0xc000c0, RZ, 0xc0, !PT ;  /* 0x00c000c00c0e7812 */ /* 0x004fc400078ec0ff */
[----:B------:R-:W-:Y:S01]  /*5760*/  PRMT R15, R26, 0x7632, R15 ;  /* 0x000076321a0f7816 */ /* 0x000fe2000000000f */
[----:B------:R-:W-:Y:S01]  /*5770*/  IMAD R13, R13, UR7, R0 ;  /* 0x000000070d0d7c24 */ /* 0x000fe2000f8e0200 */
[----:B------:R-:W-:Y:S02]  /*5780*/  LOP3.LUT R29, R14, 0x64006400, RZ, 0xfc, !PT ;  /* 0x640064000e1d7812 */ /* 0x000fe400078efcff */
[----:B------:R-:W-:Y:S01]  /*5790*/  PRMT R26, R22, 0x7632, R26 ;  /* 0x00007632161a7816 */ /* 0x000fe2000000001a */
[----:B------:R1:W-:Y:S02]  /*57a0*/  STG.E.U16 desc[UR8][R18.64], R15 ;  /* 0x0000000f12007986 */ /* 0x0003e4000c101508 */
[----:B------:R-:W-:Y:S02]  /*57b0*/  HFMA2 R29, R29, R30.H0_H0, -18, -18 ;  /* 0xcc80cc801d1d7431 */ /* 0x000fe4000004001e */
[----:B------:R2:W-:Y:S02]  /*57c0*/  STG.E.U16 desc[UR8][R20.64], R22 ;  /* 0x0000001614007986 */ /* 0x0005e4000c101508 */
[----:B------:R-:W-:-:S02]  /*57d0*/  HMUL2 R29, R29, R5 ;  /* 0x000000051d1d7232 */ /* 0x000fc40000000000 */
[----:B------:R-:W5:Y:S03]  /*57e0*/  LDS.U16 R21, [UR5+0x14] ;  /* 0x00001405ff157984 */ /* 0x000f660008000400 */
[----:B------:R-:W-:Y:S01]  /*57f0*/  PRMT R31, R29, 0x7632, R31 ;  /* 0x000076321d1f7816 */ /* 0x000fe2000000001f */
[----:B-1----:R-:W-:Y:S01]  /*5800*/  IMAD.WIDE R14, R3, 0x2, R16 ;  /* 0x00000002030e7825 */ /* 0x002fe200078e0210 */
[----:B------:R-:W-:Y:S02]  /*5810*/  SHF.R.U32.HI R3, RZ, 0x8, R12 ;  /* 0x00000008ff037819 */ /* 0x000fe4000001160c */
[----:B--2---:R-:W-:Y:S02]  /*5820*/  PRMT R22, R29, 0x7610, R22 ;  /* 0x000076101d167816 */ /* 0x004fe40000000016 */
[----:B------:R1:W-:Y:S01]  /*5830*/  STG.E.U16 desc[UR8][R14.64], R26 ;  /* 0x0000001a0e007986 */ /* 0x0003e2000c101508 */
[----:B------:R-:W-:Y:S01]  /*5840*/  LOP3.LUT R12, R3, 0x30003, RZ, 0xc0, !PT ;  /* 0x00030003030c7812 */ /* 0x000fe200078ec0ff */
[----:B----4-:R-:W-:-:S02]  /*5850*/  IMAD R19, R25, UR7, R0 ;  /* 0x0000000719137c24 */ /* 0x010fc4000f8e0200 */
[----:B------:R-:W2:Y:S01]  /*5860*/  LDS.U16 R29, [UR5+0x18] ;  /* 0x00001805ff1d7984 */ /* 0x000ea20008000400 */
[----:B------:R-:W-:Y:S01]  /*5870*/  LOP3.LUT R20, R12, 0x64006400, RZ, 0xfc, !PT ;  /* 0x640064000c147812 */ /* 0x000fe200078efcff */
[--C-:B------:R-:W-:Y:S02]  /*5880*/  IMAD.WIDE R12, R13, 0x2, R16.reuse ;  /* 0x000000020d0c7825 */ /* 0x100fe400078e0210 */
[----:B------:R-:W4:Y:S02]  /*5890*/  LDS.U16 R25, [UR5+0x1a] ;  /* 0x00001a05ff197984 */ /* 0x000f240008000400 */
[----:B------:R-:W-:Y:S02]  /*58a0*/  IMAD.WIDE R18, R19, 0x2, R16 ;  /* 0x0000000213127825 */ /* 0x000fe400078e0210 */
[----:B------:R0:W-:Y:S01]  /*58b0*/  STG.E.U16 desc[UR8][R12.64], R22 ;  /* 0x000000160c007986 */ /* 0x0001e2000c101508 */
[----:B-1----:R-:W-:Y:S01]  /*58c0*/  LOP3.LUT R14, R3, 0xc000c, RZ, 0xc0, !PT ;  /* 0x000c000c030e7812 */ /* 0x002fe200078ec0ff */
[----:B---3--:R-:W-:-:S02]  /*58d0*/  IMAD R15, R23, UR7, R0 ;  /* 0x00000007170f7c24 */ /* 0x008fc4000f8e0200 */
[----:B------:R-:W1:Y:S01]  /*58e0*/  LDS.U16 R23, [UR5+0x1c] ;  /* 0x00001c05ff177984 */ /* 0x000e620008000400 */
[----:B0-----:R-:W-:-:S03]  /*58f0*/  IMAD R27, R27, UR7, R0 ;  /* 0x000000071b1b7c24 */ /* 0x001fc6000f8e0200 */
[----:B------:R0:W-:Y:S01]  /*5900*/  STG.E.U16 desc[UR8][R18.64], R31 ;  /* 0x0000001f12007986 */ /* 0x0001e2000c101508 */
[----:B------:R-:W-:-:S03]  /*5910*/  HADD2 R13, R20, -1026, -1026 ;  /* 0xe402e402140d7430 */ /* 0x000fc60000000000 */
[----:B------:R-:W3:Y:S01]  /*5920*/  LDS.U16 R20, [UR5+0x16] ;  /* 0x00001605ff147984 */ /* 0x000ee20008000400 */
[----:B-----5:R-:W-:Y:S02]  /*5930*/  IMAD R21, R21, UR7, R0 ;  /* 0x0000000715157c24 */ /* 0x020fe4000f8e0200 */
[----:B0-----:R-:W-:Y:S01]  /*5940*/  HFMA2.MMA R19, R13, R5, -RZ ;  /* 0x000000050d137235 */ /* 0x001fe200001000ff */
[----:B------:R-:W-:Y:S01]  /*5950*/  IMAD.WIDE R12, R15, 0x2, R16 ;  /* 0x000000020f0c7825 */ /* 0x000fe200078e0210 */
[----:B------:R-:W-:Y:S02]  /*5960*/  LOP3.LUT R15, R14, 0x64006400, RZ, 0xfc, !PT ;  /* 0x640064000e0f7812 */ /* 0x000fe400078efcff */
[----:B------:R-:W-:-:S03]  /*5970*/  LOP3.LUT R18, R3, 0x300030, RZ, 0xc0, !PT ;  /* 0x0030003003127812 */ /* 0x000fc600078ec0ff */
[----:B------:R0:W-:Y:S01]  /*5980*/  STG.E.U16 desc[UR8][R12.64], R19 ;  /* 0x000000130c007986 */ /* 0x0001e2000c101508 */
[----:B------:R-:W-:Y:S02]  /*5990*/  HFMA2 R22, R15, R24.H0_H0, -258, -258 ;  /* 0xdc08dc080f167431 */ /* 0x000fe40000040018 */
[----:B------:R-:W-:Y:S01]  /*59a0*/  IMAD.WIDE R14, R27, 0x2, R16 ;  /* 0x000000021b0e7825 */ /* 0x000fe200078e0210 */
[----:B------:R-:W-:-:S03]  /*59b0*/  PRMT R24, R19, 0x7632, R24 ;  /* 0x0000763213187816 */ /* 0x000fc60000000018 */
[----:B------:R-:W-:Y:S02]  /*59c0*/  HMUL2 R22, R22, R5 ;  /* 0x0000000516167232 */ /* 0x000fe40000000000 */
[----:B------:R-:W-:Y:S01]  /*59d0*/  IMAD.WIDE R26, R21, 0x2, R16 ;  /* 0x00000002151a7825 */ /* 0x000fe200078e0210 */
[----:B------:R1:W-:Y:S03]  /*59e0*/  STG.E.U16 desc[UR8][R14.64], R24 ;  /* 0x000000180e007986 */ /* 0x0003e6000c101508 */
[--C-:B--2---:R-:W-:Y:S01]  /*59f0*/  IMAD R21, R29, UR7, R0.reuse ;  /* 0x000000071d157c24 */ /* 0x104fe2000f8e0200 */
[----:B0-----:R-:W-:Y:S01]  /*5a00*/  LOP3.LUT R12, R3, 0xc000c0, RZ, 0xc0, !PT ;  /* 0x00c000c0030c7812 */ /* 0x001fe200078ec0ff */
[----:B----4-:R-:W-:Y:S01]  /*5a10*/  IMAD R19, R25, UR7, R0 ;  /* 0x0000000719137c24 */ /* 0x010fe2000f8e0200 */
[----:B------:R-:W-:Y:S01]  /*5a20*/  LOP3.LUT R3, R18, 0x64006400, RZ, 0xfc, !PT ;  /* 0x6400640012037812 */ /* 0x000fe200078efcff */
[----:B------:R0:W-:Y:S01]  /*5a30*/  STG.E.U16 desc[UR8][R26.64], R22 ;  /* 0x000000161a007986 */ /* 0x0001e2000c101508 */
[----:B------:R-:W-:Y:S01]  /*5a40*/  LOP3.LUT R13, R12, 0x64006400, RZ, 0xfc, !PT ;  /* 0x640064000c0d7812 */ /* 0x000fe200078efcff */
[----:B------:R-:W-:-:S04]  /*5a50*/  IMAD.WIDE R18, R19, 0x2, R16 ;  /* 0x0000000213127825 */ /* 0x000fc800078e0210 */
[----:B------:R-:W-:Y:S02]  /*5a60*/  HFMA2 R3, R3, R24.H1_H1, -66, -66 ;  /* 0xd420d42003037431 */ /* 0x000fe40000060018 */
[----:B------:R-:W-:Y:S02]  /*5a70*/  HFMA2 R30, R13, R30.H0_H0, -18, -18 ;  /* 0xcc80cc800d1e7431 */ /* 0x000fe4000004001e */
[--C-:B-1----:R-:W-:Y:S02]  /*5a80*/  IMAD R15, R23, UR7, R0.reuse ;  /* 0x00000007170f7c24 */ /* 0x102fe4000f8e0200 */
[--C-:B------:R-:W-:Y:S01]  /*5a90*/  IMAD R23, R28, UR7, R0.reuse ;  /* 0x000000071c177c24 */ /* 0x100fe2000f8e0200 */
[----:B------:R-:W-:Y:S01]  /*5aa0*/  HFMA2.MMA R3, R3, R5, -RZ ;  /* 0x0000000503037235 */ /* 0x000fe200001000ff */
[----:B------:R-:W-:Y:S02]  /*5ab0*/  HMUL2 R30, R30, R5 ;  /* 0x000000051e1e7232 */ /* 0x000fe40000000000 */
[----:B---3--:R-:W-:Y:S01]  /*5ac0*/  IMAD R13, R20, UR7, R0 ;  /* 0x00000007140d7c24 */ /* 0x008fe2000f8e0200 */
[----:B0-----:R-:W-:Y:S01]  /*5ad0*/  PRMT R22, R22, 0x7632, R22 ;  /* 0x0000763216167816 */ /* 0x001fe20000000016 */
[----:B------:R-:W-:Y:S01]  /*5ae0*/  IMAD.WIDE R20, R21, 0x2, R16 ;  /* 0x0000000215147825 */ /* 0x000fe200078e0210 */
[----:B------:R-:W-:-:S03]  /*5af0*/  PRMT R24, R30, 0x7632, R24 ;  /* 0x000076321e187816 */ /* 0x000fc60000000018 */
[----:B------:R-:W-:-:S04]  /*5b00*/  IMAD.WIDE R12, R13, 0x2, R16 ;  /* 0x000000020d0c7825 */ /* 0x000fc800078e0210 */
[--C-:B------:R-:W-:Y:S01]  /*5b10*/  IMAD.WIDE R14, R15, 0x2, R16.reuse ;  /* 0x000000020f0e7825 */ /* 0x100fe200078e0210 */
[----:B------:R0:W-:Y:S03]  /*5b20*/  STG.E.U16 desc[UR8][R12.64], R22 ;  /* 0x000000160c007986 */ /* 0x0001e6000c101508 */
[----:B------:R-:W-:Y:S01]  /*5b30*/  IMAD.WIDE R16, R23, 0x2, R16 ;  /* 0x0000000217107825 */ /* 0x000fe200078e0210 */
[----:B------:R-:W-:Y:S01]  /*5b40*/  PRMT R23, R3, 0x7632, R23 ;  /* 0x0000763203177816 */ /* 0x000fe20000000017 */
[----:B------:R0:W-:Y:S04]  /*5b50*/  STG.E.U16 desc[UR8][R20.64], R3 ;  /* 0x0000000314007986 */ /* 0x0001e8000c101508 */
[----:B------:R0:W-:Y:S04]  /*5b60*/  STG.E.U16 desc[UR8][R18.64], R23 ;  /* 0x0000001712007986 */ /* 0x0001e8000c101508 */
[----:B------:R0:W-:Y:S04]  /*5b70*/  STG.E.U16 desc[UR8][R14.64], R30 ;  /* 0x0000001e0e007986 */ /* 0x0001e8000c101508 */
[----:B------:R0:W-:Y:S01]  /*5b80*/  STG.E.U16 desc[UR8][R16.64], R24 ;  /* 0x0000001810007986 */ /* 0x0001e2000c101508 */
[----:B------:R-:W-:Y:S05]  /*5b90*/  @P0 EXIT ;  /* 0x000000000000094d */ /* 0x000fea0003800000 */
[----:B------:R-:W-:Y:S01]  /*5ba0*/  ISETP.GE.AND P0, PT, R7, UR10, PT ;  /* 0x0000000a07007c0c */ /* 0x000fe2000bf06270 */
[----:B------:R-:W-:-:S12]  /*5bb0*/  UIADD3 UR4, UR4, 0x10, URZ ;  /* 0x0000001004047890 */ /* 0x000fd8000fffe03f */
[----:B------:R-:W-:Y:S05]  /*5bc0*/  @!P0 BRA `(.L_x_23) ;  /* 0xfffffff400948947 */ /* 0x000fea000383ffff */
[----:B------:R-:W-:Y:S05]  /*5bd0*/  EXIT ;  /* 0x000000000000794d */ /* 0x000fea0003800000 */
.L_x_24:
        /* <DEDUP_REMOVED lines=10> */
.L_x_56:


//--------------------- .text._Z23reconstruct_gptq_kernelPKjPKtS0_PK6__halfiiiiPS3_i --------------------------
	.section	.text._Z23reconstruct_gptq_kernelPKjPKtS0_PK6__halfiiiiPS3_i,"ax",@progbits
	.align	128
        .global         _Z23reconstruct_gptq_kernelPKjPKtS0_PK6__halfiiiiPS3_i
        .type           _Z23reconstruct_gptq_kernelPKjPKtS0_PK6__halfiiiiPS3_i,@function
        .size           _Z23reconstruct_gptq_kernelPKjPKtS0_PK6__halfiiiiPS3_i,(.L_x_57 - _Z23reconstruct_gptq_kernelPKjPKtS0_PK6__halfiiiiPS3_i)
        .other          _Z23reconstruct_gptq_kernelPKjPKtS0_PK6__halfiiiiPS3_i,@"STO_CUDA_ENTRY STV_DEFAULT"
_Z23reconstruct_gptq_kernelPKjPKtS0_PK6__halfiiiiPS3_i:
.text._Z23reconstruct_gptq_kernelPKjPKtS0_PK6__halfiiiiPS3_i:
[----:B------:R-:W-:Y:S01]  /*0000*/  LDC R1, c[0x0][0x28] ;  /* 0x00000a00ff017b82 */ /* 0x000fe20000000800 */
[----:B------:R-:W0:Y:S01]  /*0010*/  S2R R0, SR_TID.X ;  /* 0x0000000000007919 */ /* 0x000e220000002100 */
[----:B------:R-:W-:-:S06]  /*0020*/  ULDC.64 UR4, c[0x0][0x218] ;  /* 0x0000860000047ab9 */ /* 0x000fcc0000000a00 */
[----:B------:R-:W1:Y:S01]  /*0030*/  LDC R22, c[0x0][0x230] ;  /* 0x00008c00ff167b82 */ /* 0x000e620000000800 */
[----:B------:R-:W-:Y:S01]  /*0040*/  ISETP.NE.U32.AND P0, PT, RZ, UR4, PT ;  /* 0x00000004ff007c0c */ /* 0x000fe2000bf05070 */
[----:B------:R-:W0:Y:S01]  /*0050*/  S2R R3, SR_CTAID.X ;  /* 0x0000000000037919 */ /* 0x000e220000002500 */
[----:B------:R-:W-:Y:S01]  /*0060*/  ULDC UR6, c[0x0][0x234] ;  /* 0x00008d0000067ab9 */ /* 0x000fe20000000800 */
[----:B------:R-:W-:Y:S01]  /*0070*/  ULDC.64 UR8, c[0x0][0x208] ;  /* 0x0000820000087ab9 */ /* 0x000fe20000000a00 */
[----:B------:R-:W-:Y:S01]  /*0080*/  ISETP.NE.AND.EX P0, PT, RZ, UR5, PT, P0 ;  /* 0x00000005ff007c0c */ /* 0x000fe2000bf05300 */
[----:B------:R-:W2:Y:S01]  /*0090*/  S2R R25, SR_CTAID.Y ;  /* 0x0000000000197919 */ /* 0x000ea20000002600 */
[----:B0-----:R-:W-:-:S04]  /*00a0*/  IMAD R3, R3, 0x80, R0 ;  /* 0x0000008003037824 */ /* 0x001fc800078e0200 */
[----:B------:R-:W-:Y:S02]  /*00b0*/  IMAD.SHL.U32 R24, R3, 0x4, RZ ;  /* 0x0000000403187824 */ /* 0x000fe400078e00ff */
[----:B--2---:R-:W-:-:S03]  /*00c0*/  IMAD.SHL.U32 R25, R25, 0x80, RZ ;  /* 0x0000008019197824 */ /* 0x004fc600078e00ff */
[----:B------:R-:W-:Y:S02]  /*00d0*/  ISETP.GE.AND P2, PT, R24, UR6, PT ;  /* 0x0000000618007c0c */ /* 0x000fe4000bf46270 */
[----:B------:R-:W-:Y:S11]  /*00e0*/  @!P0 BRA `(.L_x_25) ;  /* 0x0000000000348947 */ /* 0x000ff60003800000 */
[----:B------:R-:W-:Y:S01]  /*00f0*/  IMAD.IADD R5, R25, 0x1, R0 ;  /* 0x0000000119057824 */ /* 0x000fe200078e0200 */
[----:B------:R-:W-:Y:S04]  /*0100*/  BSSY B0, `(.L_x_25) ;  /* 0x000000b000007945 */ /* 0x000fe80003800000 */
[----:B-1----:R-:W-:-:S13]  /*0110*/  ISETP.GE.AND P1, PT, R5, R22, PT ;  /* 0x000000160500720c */ /* 0x002fda0003f26270 */
[----:B------:R-:W-:Y:S05]  /*0120*/  @P1 BRA `(.L_x_26) ;  /* 0x0000000000201947 */ /* 0x000fea0003800000 */
[----:B------:R-:W0:Y:S02]  /*0130*/  LDC.64 R2, c[0x0][0x218] ;  /* 0x00008600ff027b82 */ /* 0x000e240000000a00 */
[----:B0-----:R-:W-:-:S06]  /*0140*/  IMAD.WIDE R2, R5, 0x2, R2 ;  /* 0x0000000205027825 */ /* 0x001fcc00078e0202 */
[----:B------:R-:W2:Y:S01]  /*0150*/  LDG.E.U16.CONSTANT R2, desc[UR8][R2.64] ;  /* 0x0000000802027981 */ /* 0x000ea2000c1e9500 */
[----:B------:R-:W0:Y:S01]  /*0160*/  S2UR UR5, SR_CgaCtaId ;  /* 0x00000000000579c3 */ /* 0x000e220000008800 */
[----:B------:R-:W-:Y:S02]  /*0170*/  UMOV UR4, 0x400 ;  /* 0x0000040000047882 */ /* 0x000fe40000000000 */
[----:B0-----:R-:W-:-:S06]  /*0180*/  ULEA UR4, UR5, UR4, 0x18 ;  /* 0x0000000405047291 */ /* 0x001fcc000f8ec03f */
[----:B------:R-:W-:-:S05]  /*0190*/  LEA R5, R0, UR4, 0x1 ;  /* 0x0000000400057c11 */ /* 0x000fca000f8e08ff */
[----:B--2---:R0:W-:Y:S02]  /*01a0*/  STS.U16 [R5], R2 ;  /* 0x0000000205007388 */ /* 0x0041e40000000400 */
.L_x_26:
[----:B------:R-:W-:Y:S05]  /*01b0*/  BSYNC B0 ;  /* 0x0000000000007941 */ /* 0x000fea0003800000 */
.L_x_25:
[----:B------:R-:W-:Y:S05]  /*01c0*/  @P2 EXIT ;  /* 0x000000000000294d */ /* 0x000fea0003800000 */
[----:B------:R-:W0:Y:S02]  /*01d0*/  LDC R20, c[0x0][0x238] ;  /* 0x00008e00ff147b82 */ /* 0x000e240000000800 */
[----:B0-----:R-:W-:-:S04]  /*01e0*/  IABS R5, R20 ;  /* 0x0000001400057213 */ /* 0x001fc80000000000 */
[----:B------:R-:W0:Y:S08]  /*01f0*/  I2F.RP R0, R5 ;  /* 0x0000000500007306 */ /* 0x000e300000209400 */
[----:B0-----:R-:W0:Y:S02]  /*0200*/  MUFU.RCP R0, R0 ;  /* 0x0000000000007308 */ /* 0x001e240000001000 */
[----:B0-----:R-:W-:-:S06]  /*0210*/  VIADD R2, R0, 0xffffffe ;  /* 0x0ffffffe00027836 */ /* 0x001fcc0000000000 */
[----:B------:R0:W2:Y:S02]  /*0220*/  F2I.FTZ.U32.TRUNC.NTZ R3, R2 ;  /* 0x0000000200037305 */ /* 0x0000a4000021f000 */
[----:B0-----:R-:W-:Y:S02]  /*0230*/  IMAD.MOV.U32 R2, RZ, RZ, RZ ;  /* 0x000000ffff027224 */ /* 0x001fe400078e00ff */
[----:B--2---:R-:W-:-:S04]  /*0240*/  IMAD.MOV R4, RZ, RZ, -R3 ;  /* 0x000000ffff047224 */ /* 0x004fc800078e0a03 */
[----:B------:R-:W-:Y:S01]  /*0250*/  IMAD R7, R4, R5, RZ ;  /* 0x0000000504077224 */ /* 0x000fe200078e02ff */
[----:B------:R-:W-:-:S03]  /*0260*/  IABS R4, R25 ;  /* 0x0000001900047213 */ /* 0x000fc60000000000 */
[----:B------:R-:W-:-:S06]  /*0270*/  IMAD.HI.U32 R3, R3, R7, R2 ;  /* 0x0000000703037227 */ /* 0x000fcc00078e0002 */
[----:B------:R-:W-:Y:S02]  /*0280*/  IMAD.HI.U32 R19, R3, R4, RZ ;  /* 0x0000000403137227 */ /* 0x000fe400078e00ff */
[----:B------:R-:W0:Y:S02]  /*0290*/  LDC.64 R2, c[0x0][0x220] ;  /* 0x00008800ff027b82 */ /* 0x000e240000000a00 */
[----:B------:R-:W-:-:S04]  /*02a0*/  IMAD.MOV R0, RZ, RZ, -R19 ;  /* 0x000000ffff007224 */ /* 0x000fc800078e0a13 */
[C---:B------:R-:W-:Y:S02]  /*02b0*/  IMAD R0, R5.reuse, R0, R4 ;  /* 0x0000000005007224 */ /* 0x040fe400078e0204 */
[----:B------:R-:W-:Y:S03]  /*02c0*/  BAR.SYNC.DEFER_BLOCKING 0x0 ;  /* 0x0000000000007b1d */ /* 0x000fe60000010000 */
[----:B------:R-:W-:-:S13]  /*02d0*/  ISETP.GT.U32.AND P3, PT, R5, R0, PT ;  /* 0x000000000500720c */ /* 0x000fda0003f64070 */
[----:B------:R-:W-:Y:S02]  /*02e0*/  @!P3 IMAD.IADD R0, R0, 0x1, -R5 ;  /* 0x000000010000b824 */ /* 0x000fe400078e0a05 */
[----:B------:R-:W-:Y:S01]  /*02f0*/  @!P3 VIADD R19, R19, 0x1 ;  /* 0x000000011313b836 */ /* 0x000fe20000000000 */
[----:B------:R-:W-:Y:S02]  /*0300*/  ISETP.NE.AND P3, PT, R20, RZ, PT ;  /* 0x000000ff1400720c */ /* 0x000fe40003f65270 */
[----:B------:R-:W-:Y:S02]  /*0310*/  ISETP.GE.U32.AND P1, PT, R0, R5, PT ;  /* 0x000000050000720c */ /* 0x000fe40003f26070 */
[----:B------:R-:W-:Y:S02]  /*0320*/  LOP3.LUT R0, R25, R20, RZ, 0x3c, !PT ;  /* 0x0000001419007212 */ /* 0x000fe400078e3cff */
[----:B------:R-:W-:Y:S02]  /*0330*/  SHF.R.S32.HI R5, RZ, 0x1f, R24 ;  /* 0x0000001fff057819 */ /* 0x000fe40000011418 */
[----:B------:R-:W-:-:S02]  /*0340*/  ISETP.GE.AND P2, PT, R0, RZ, PT ;  /* 0x000000ff0000720c */ /* 0x000fc40003f46270 */
[----:B------:R-:W-:-:S04]  /*0350*/  LEA.HI R5, R5, R24, RZ, 0x3 ;  /* 0x0000001805057211 */ /* 0x000fc800078f18ff */
[----:B------:R-:W-:Y:S01]  /*0360*/  SHF.R.S32.HI R23, RZ, 0x3, R5 ;  /* 0x00000003ff177819 */ /* 0x000fe20000011405 */
[----:B------:R-:W-:-:S06]  /*0370*/  @P1 VIADD R19, R19, 0x1 ;  /* 0x0000000113131836 */ /* 0x000fcc0000000000 */
[----:B------:R-:W-:Y:S01]  /*0380*/  @!P2 IMAD.MOV R19, RZ, RZ, -R19 ;  /* 0x000000ffff13a224 */ /* 0x000fe200078e0a13 */
[----:B------:R-:W-:-:S05]  /*0390*/  @!P3 LOP3.LUT R19, RZ, R20, RZ, 0x33, !PT ;  /* 0x00000014ff13b212 */ /* 0x000fca00078e33ff */
[----:B------:R-:W-:-:S05]  /*03a0*/  IMAD R7, R19, UR6, RZ ;  /* 0x0000000613077c24 */ /* 0x000fca000f8e02ff */
[----:B------:R-:W-:-:S04]  /*03b0*/  SHF.R.S32.HI R0, RZ, 0x1f, R7 ;  /* 0x0000001fff007819 */ /* 0x000fc80000011407 */
[----:B------:R-:W-:-:S04]  /*03c0*/  LEA.HI R0, R0, R7, RZ, 0x3 ;  /* 0x0000000700007211 */ /* 0x000fc800078f18ff */
[----:B------:R-:W-:-:S05]  /*03d0*/  LEA.HI.SX32 R5, R0, R23, 0x1d ;  /* 0x0000001700057211 */ /* 0x000fca00078feaff */
[----:B0-----:R-:W-:Y:S02]  /*03e0*/  IMAD.WIDE R2, R5, 0x4, R2 ;  /* 0x0000000405027825 */ /* 0x001fe400078e0202 */
[----:B------:R-:W0:Y:S04]  /*03f0*/  LDC.64 R4, c[0x0][0x228] ;  /* 0x00008a00ff047b82 */ /* 0x000e280000000a00 */
[----:B------:R2:W3:Y:S01]  /*0400*/  LDG.E.CONSTANT R2, desc[UR8][R2.64] ;  /* 0x0000000802027981 */ /* 0x0004e2000c1e9900 */
[----:B------:R-:W-:-:S04]  /*0410*/  IMAD.IADD R7, R24, 0x1, R7 ;  /* 0x0000000118077824 */ /* 0x000fc800078e0207 */
[----:B0-----:R-:W-:-:S05]  /*0420*/  IMAD.WIDE R4, R7, 0x2, R4 ;  /* 0x0000000207047825 */ /* 0x001fca00078e0204 */
[----:B------:R0:W5:Y:S04]  /*0430*/  LDG.E.CONSTANT R6, desc[UR8][R4.64] ;  /* 0x0000000804067981 */ /* 0x000168000c1e9900 */
[----:B------:R0:W5:Y:S01]  /*0440*/  LDG.E.CONSTANT R7, desc[UR8][R4.64+0x4] ;  /* 0x0000040804077981 */ /* 0x000162000c1e9900 */
[----:B------:R-:W-:Y:S01]  /*0450*/  IMAD.SHL.U32 R21, R24, 0x4, RZ ;  /* 0x0000000418157824 */ /* 0x000fe200078e00ff */
[C---:B-1----:R-:W-:Y:S01]  /*0460*/  VIADDMNMX R22, R25.reuse, 0x80, R22, PT ;  /* 0x0000008019167846 */ /* 0x042fe20003800116 */
[----:B--2---:R-:W1:Y:S03]  /*0470*/  I2F.F16 R3, -0x40 ;  /* 0xffffffc000037906 */ /* 0x004e660000200c00 */
[----:B------:R-:W-:-:S02]  /*0480*/  ISETP.GE.AND P1, PT, R25, R22, PT ;  /* 0x000000161900720c */ /* 0x000fc40003f26270 */
[----:B------:R-:W-:-:S04]  /*0490*/  LOP3.LUT R21, R21, 0x10, RZ, 0xc0, !PT ;  /* 0x0000001015157812 */ /* 0x000fc800078ec0ff */
[----:B---3--:R-:W-:-:S05]  /*04a0*/  SHF.R.U32.HI R0, RZ, R21, R2 ;  /* 0x00000015ff007219 */ /* 0x008fca0000011602 */
[----:B------:R-:W-:-:S05]  /*04b0*/  VIADD R2, R0, 0x1 ;  /* 0x0000000100027836 */ /* 0x000fca0000000000 */
[----:B------:R-:W-:Y:S01]  /*04c0*/  LOP3.LUT R2, R2, 0xf, RZ, 0xc0, !PT ;  /* 0x0000000f02027812 */ /* 0x000fe200078ec0ff */
[----:B01----:R-:W-:Y:S06]  /*04d0*/  @P1 EXIT ;  /* 0x000000000000194d */ /* 0x003fec0003800000 */
[----:B------:R-:W-:Y:S01]  /*04e0*/  SHF.R.S32.HI R8, RZ, 0x1f, R25 ;  /* 0x0000001fff087819 */ /* 0x000fe20000011419 */
[----:B------:R0:W1:Y:S01]  /*04f0*/  I2F.F16 R4, R2 ;  /* 0x0000000200047306 */ /* 0x0000620000200c00 */
[----:B------:R-:W-:Y:S01]  /*0500*/  LEA.HI R5, R0, 0x1, RZ, 0x1c ;  /* 0x0000000100057811 */ /* 0x000fe200078fe0ff */
[----:B------:R-:W-:Y:S01]  /*0510*/  ULDC.64 UR4, c[0x0][0x210] ;  /* 0x0000840000047ab9 */ /* 0x000fe20000000a00 */
[----:B------:R-:W-:Y:S01]  /*0520*/  LEA.HI R10, R8, R25, RZ, 0x3 ;  /* 0x00000019080a7211 */ /* 0x000fe200078f18ff */
[----:B------:R-:W-:Y:S01]  /*0530*/  IMAD.IADD R20, R25, 0x1, R20 ;  /* 0x0000000119147824 */ /* 0x000fe200078e0214 */
[C---:B------:R-:W-:Y:S02]  /*0540*/  LEA.HI R9, R0.reuse, 0x1, RZ, 0x18 ;  /* 0x0000000100097811 */ /* 0x040fe400078fc0ff */
[----:B------:R-:W-:Y:S02]  /*0550*/  LEA.HI R0, R0, 0x1, RZ, 0x14 ;  /* 0x0000000100007811 */ /* 0x000fe400078fa0ff */
[----:B------:R-:W-:-:S02]  /*0560*/  SHF.R.S32.HI R11, RZ, 0x3, R10 ;  /* 0x00000003ff0b7819 */ /* 0x000fc4000001140a */
[----:B------:R-:W-:Y:S02]  /*0570*/  LOP3.LUT R5, R5, 0xf, RZ, 0xc0, !PT ;  /* 0x0000000f05057812 */ /* 0x000fe400078ec0ff */
[----:B------:R-:W-:Y:S01]  /*0580*/  LOP3.LUT R10, R9, 0xf, RZ, 0xc0, !PT ;  /* 0x0000000f090a7812 */ /* 0x000fe200078ec0ff */
[----:B------:R-:W-:Y:S01]  /*0590*/  IMAD R11, R11, UR6, RZ ;  /* 0x000000060b0b7c24 */ /* 0x000fe2000f8e02ff */
[----:B------:R-:W-:Y:S01]  /*05a0*/  LOP3.LUT R13, R0, 0xf, RZ, 0xc0, !PT ;  /* 0x0000000f000d7812 */ /* 0x000fe200078ec0ff */
[----:B------:R2:W3:Y:S01]  /*05b0*/  I2F.F16 R8, R5 ;  /* 0x0000000500087306 */ /* 0x0004e20000200c00 */
[----:B0-----:R-:W-:Y:S02]  /*05c0*/  LOP3.LUT R2, R2, 0xe400, RZ, 0xfc, !PT ;  /* 0x0000e40002027812 */ /* 0x001fe400078efcff */
[----:B------:R-:W-:Y:S02]  /*05d0*/  SHF.R.S32.HI R9, RZ, 0x1f, R11 ;  /* 0x0000001fff097819 */ /* 0x000fe4000001140b */
[----:B------:R-:W-:-:S02]  /*05e0*/  IADD3 R11, P1, R24, R11, RZ ;  /* 0x0000000b180b7210 */ /* 0x000fc40007f3e0ff */
[----:B-----5:R-:W-:Y:S01]  /*05f0*/  PRMT R18, R6, 0x5410, R6 ;  /* 0x0000541006127816 */ /* 0x020fe20000000006 */
[----:B------:R-:W0:Y:S01]  /*0600*/  I2F.F16 R12, R10 ;  /* 0x0000000a000c7306 */ /* 0x000e220000200c00 */
[----:B------:R-:W-:Y:S01]  /*0610*/  LEA.HI.X.SX32 R0, R24, R9, 0x1, P1 ;  /* 0x0000000918007211 */ /* 0x000fe200008f0eff */
[C---:B-1----:R-:W-:Y:S01]  /*0620*/  HADD2 R9, R3.reuse.H0_H0, -R4.H0_H0 ;  /* 0xa000000403097230 */ /* 0x042fe20000000800 */
[----:B------:R-:W-:Y:S01]  /*0630*/  LEA R26, P1, R11, UR4, 0x2 ;  /* 0x000000040b1a7c11 */ /* 0x000fe2000f8210ff */
[----:B------:R-:W-:Y:S01]  /*0640*/  UMOV UR4, URZ ;  /* 0x0000003f00047c82 */ /* 0x000fe20008000000 */
[----:B--2---:R-:W-:Y:S02]  /*0650*/  LOP3.LUT R5, R5, 0xe400, RZ, 0xfc, !PT ;  /* 0x0000e40005057812 */ /* 0x004fe400078efcff */
[----:B------:R-:W-:Y:S01]  /*0660*/  LEA.HI.X R27, R11, UR5, R0, 0x2, P1 ;  /* 0x000000050b1b7c11 */ /* 0x000fe200088f1400 */
[----:B------:R1:W2:Y:S01]  /*0670*/  I2F.F16 R14, R13 ;  /* 0x0000000d000e7306 */ /* 0x0002a20000200c00 */
[----:B---3--:R-:W-:Y:S01]  /*0680*/  HADD2 R0, R3.H0_H0, -R8.H0_H0 ;  /* 0xa000000803007230 */ /* 0x008fe20000000800 */
[----:B------:R-:W-:-:S02]  /*0690*/  PRMT R17, R6, 0x7632, R6 ;  /* 0x0000763206117816 */ /* 0x000fc40000000006 */
[C-C-:B------:R-:W-:Y:S02]  /*06a0*/  PRMT R16, R7.reuse, 0x5410, R7.reuse ;  /* 0x0000541007107816 */ /* 0x140fe40000000007 */
[----:B------:R-:W-:Y:S01]  /*06b0*/  PRMT R11, R7, 0x7632, R7 ;  /* 0x00007632070b7816 */ /* 0x000fe20000000007 */
[C---:B0-----:R-:W-:Y:S01]  /*06c0*/  HADD2 R12, R3.reuse.H0_H0, -R12.H0_H0 ;  /* 0xa000000c030c7230 */ /* 0x041fe20000000800 */
[----:B------:R-:W-:Y:S01]  /*06d0*/  PRMT R8, R5, 0x5410, R5 ;  /* 0x0000541005087816 */ /* 0x000fe20000000005 */
[----:B------:R-:W-:Y:S01]  /*06e0*/  IMAD.MOV.U32 R7, RZ, RZ, R0 ;  /* 0x000000ffff077224 */ /* 0x000fe200078e0000 */
[----:B-1----:R-:W-:Y:S02]  /*06f0*/  LOP3.LUT R13, R13, 0xe400, RZ, 0xfc, !PT ;  /* 0x0000e4000d0d7812 */ /* 0x002fe400078efcff */
[----:B------:R-:W-:Y:S02]  /*0700*/  IMAD.MOV.U32 R5, RZ, RZ, R12 ;  /* 0x000000ffff057224 */ /* 0x000fe400078e000c */
[----:B------:R-:W-:Y:S01]  /*0710*/  PRMT R4, R13, 0x5410, R13 ;  /* 0x000054100d047816 */ /* 0x000fe2000000000d */
[----:B--2---:R-:W-:Y:S01]  /*0720*/  HADD2 R14, R3.H0_H0, -R14.H0_H0 ;  /* 0xa000000e030e7230 */ /* 0x004fe20000000800 */
[----:B------:R-:W-:-:S02]  /*0730*/  LOP3.LUT R3, R10, 0xe400, RZ, 0xfc, !PT ;  /* 0x0000e4000a037812 */ /* 0x000fc400078efcff */
[----:B------:R-:W-:Y:S02]  /*0740*/  PRMT R10, R2, 0x5410, R2 ;  /* 0x00005410020a7816 */ /* 0x000fe40000000002 */
[----:B------:R-:W-:Y:S01]  /*0750*/  PRMT R6, R3, 0x5410, R3 ;  /* 0x0000541003067816 */ /* 0x000fe20000000003 */
[----:B------:R-:W-:-:S07]  /*0760*/  IMAD.MOV.U32 R3, RZ, RZ, R14 ;  /* 0x000000ffff037224 */ /* 0x000fce00078e000e */
.L_x_31:
[----:B------:R-:W0:Y:S01]  /*0770*/  S2UR UR5, SR_CTAID.Y ;  /* 0x00000000000579c3 */ /* 0x000e220000002600 */
[----:B------:R-:W-:Y:S01]  /*0780*/  ISETP.NE.AND P1, PT, R25, R20, PT ;  /* 0x000000141900720c */ /* 0x000fe20003f25270 */
[----:B------:R-:W-:-:S06]  /*0790*/  IMAD.MOV.U32 R2, RZ, RZ, 0x8 ;  /* 0x00000008ff027424 */ /* 0x000fcc00078e00ff */
[----:B-12---:R-:W1:Y:S01]  /*07a0*/  LDC R13, c[0x0][0x234] ;  /* 0x00008d00ff0d7b82 */ /* 0x006e620000000800 */
[----:B0-----:R-:W-:-:S05]  /*07b0*/  ULEA UR5, UR5, UR4, 0x7 ;  /* 0x0000000405057291 */ /* 0x001fca000f8e383f */
[----:B------:R-:W-:Y:S07]  /*07c0*/  @P1 BRA `(.L_x_27) ;  /* 0x0000000000b81947 */ /* 0x000fee0003800000 */
[----:B------:R-:W0:Y:S01]  /*07d0*/  LDC.64 R4, c[0x0][0x220] ;  /* 0x00008800ff047b82 */ /* 0x000e220000000a00 */
[----:B------:R-:W-:Y:S01]  /*07e0*/  VIADD R19, R19, 0x1 ;  /* 0x0000000113137836 */ /* 0x000fe20000000000 */
[----:B------:R-:W-:-:S03]  /*07f0*/  ULDC UR6, c[0x0][0x234] ;  /* 0x00008d0000067ab9 */ /* 0x000fc60000000800 */
[----:B------:R-:W-:-:S03]  /*0800*/  IMAD R3, R19, UR6, RZ ;  /* 0x0000000613037c24 */ /* 0x000fc6000f8e02ff */
[----:B------:R-:W2:Y:S02]  /*0810*/  LDC R20, c[0x0][0x238] ;  /* 0x00008e00ff147b82 */ /* 0x000ea40000000800 */
[----:B------:R-:W-:-:S04]  /*0820*/  SHF.R.S32.HI R0, RZ, 0x1f, R3 ;  /* 0x0000001fff007819 */ /* 0x000fc80000011403 */
[----:B------:R-:W-:-:S04]  /*0830*/  LEA.HI R0, R0, R3, RZ, 0x3 ;  /* 0x0000000300007211 */ /* 0x000fc800078f18ff */
[----:B------:R-:W-:-:S05]  /*0840*/  LEA.HI.SX32 R7, R0, R23, 0x1d ;  /* 0x0000001700077211 */ /* 0x000fca00078feaff */
[----:B0-----:R-:W-:Y:S02]  /*0850*/  IMAD.WIDE R4, R7, 0x4, R4 ;  /* 0x0000000407047825 */ /* 0x001fe400078e0204 */
[----:B------:R-:W0:Y:S04]  /*0860*/  LDC.64 R6, c[0x0][0x228] ;  /* 0x00008a00ff067b82 */ /* 0x000e280000000a00 */
[----:B------:R-:W3:Y:S01]  /*0870*/  LDG.E.CONSTANT R4, desc[UR8][R4.64] ;  /* 0x0000000804047981 */ /* 0x000ee2000c1e9900 */
[----:B------:R-:W-:-:S04]  /*0880*/  IMAD.IADD R3, R24, 0x1, R3 ;  /* 0x0000000118037824 */ /* 0x000fc800078e0203 */
[----:B0-----:R-:W-:-:S05]  /*0890*/  IMAD.WIDE R6, R3, 0x2, R6 ;  /* 0x0000000203067825 */ /* 0x001fca00078e0206 */
[----:B------:R-:W4:Y:S04]  /*08a0*/  LDG.E.CONSTANT R17, desc[UR8][R6.64] ;  /* 0x0000000806117981 */ /* 0x000f28000c1e9900 */
[----:B------:R0:W5:Y:S01]  /*08b0*/  LDG.E.CONSTANT R11, desc[UR8][R6.64+0x4] ;  /* 0x00000408060b7981 */ /* 0x000162000c1e9900 */
[----:B------:R-:W-:Y:S01]  /*08c0*/  I2F.F16 R12, -0x40 ;  /* 0xffffffc0000c7906 */ /* 0x000fe20000200c00 */
[----:B--2---:R-:W-:Y:S01]  /*08d0*/  IMAD.IADD R20, R25, 0x1, R20 ;  /* 0x0000000119147824 */ /* 0x004fe200078e0214 */
[----:B---3--:R-:W-:-:S04]  /*08e0*/  SHF.R.U32.HI R0, RZ, R21, R4 ;  /* 0x00000015ff007219 */ /* 0x008fc80000011604 */
[C---:B------:R-:W-:Y:S01]  /*08f0*/  LEA.HI R5, R0.reuse, 0x1, RZ, 0x18 ;  /* 0x0000000100057811 */ /* 0x040fe200078fc0ff */
[----:B------:R-:W-:-:S03]  /*0900*/  VIADD R3, R0, 0x1 ;  /* 0x0000000100037836 */ /* 0x000fc60000000000 */
[----:B0-----:R-:W-:Y:S02]  /*0910*/  LOP3.LUT R6, R5, 0xf, RZ, 0xc0, !PT ;  /* 0x0000000f05067812 */ /* 0x001fe400078ec0ff */
[----:B------:R-:W-:Y:S02]  /*0920*/  LOP3.LUT R8, R3, 0xf, RZ, 0xc0, !PT ;  /* 0x0000000f03087812 */ /* 0x000fe400078ec0ff */
[C---:B------:R-:W-:Y:S01]  /*0930*/  LEA.HI R3, R0.reuse, 0x1, RZ, 0x1c ;  /* 0x0000000100037811 */ /* 0x040fe200078fe0ff */
[----:B------:R0:W2:Y:S01]  /*0940*/  I2F.F16 R5, R6 ;  /* 0x0000000600057306 */ /* 0x0000a20000200c00 */
[----:B------:R-:W-:Y:S02]  /*0950*/  LEA.HI R0, R0, 0x1, RZ, 0x14 ;  /* 0x0000000100007811 */ /* 0x000fe400078fa0ff */
[----:B------:R-:W-:Y:S02]  /*0960*/  LOP3.LUT R4, R3, 0xf, RZ, 0xc0, !PT ;  /* 0x0000000f03047812 */ /* 0x000fe400078ec0ff */
[----:B------:R-:W-:-:S03]  /*0970*/  LOP3.LUT R0, R0, 0xf, RZ, 0xc0, !PT ;  /* 0x0000000f00007812 */ /* 0x000fc600078ec0ff */
[----:B------:R3:W1:Y:S01]  /*0980*/  I2F.F16 R3, R4 ;  /* 0x0000000400037306 */ /* 0x0006620000200c00 */
[----:B0-----:R-:W-:Y:S02]  /*0990*/  LOP3.LUT R6, R6, 0xe400, RZ, 0xfc, !PT ;  /* 0x0000e40006067812 */ /* 0x001fe400078efcff */
[C-C-:B----4-:R-:W-:Y:S02]  /*09a0*/  PRMT R18, R17.reuse, 0x5410, R17.reuse ;  /* 0x0000541011127816 */ /* 0x150fe40000000011 */
[----:B------:R-:W-:Y:S01]  /*09b0*/  PRMT R17, R17, 0x7632, R17 ;  /* 0x0000763211117816 */ /* 0x000fe20000000011 */
[----:B--2---:R-:W-:Y:S02]  /*09c0*/  HADD2 R5, R12.H0_H0, -R5.H0_H0 ;  /* 0xa00000050c057230 */ /* 0x004fe40000000800 */
[----:B------:R0:W2:Y:S01]  /*09d0*/  I2F.F16 R9, R8 ;  /* 0x0000000800097306 */ /* 0x0000a20000200c00 */
[----:B---3--:R-:W-:Y:S02]  /*09e0*/  LOP3.LUT R4, R4, 0xe400, RZ, 0xfc, !PT ;  /* 0x0000e40004047812 */ /* 0x008fe400078efcff */
[----:B-----5:R-:W-:-:S02]  /*09f0*/  PRMT R16, R11, 0x5410, R11 ;  /* 0x000054100b107816 */ /* 0x020fc4000000000b */
[----:B------:R-:W-:Y:S01]  /*0a00*/  PRMT R11, R11, 0x7632, R11 ;  /* 0x000076320b0b7816 */ /* 0x000fe2000000000b */
[C---:B-1----:R-:W-:Y:S02]  /*0a10*/  HADD2 R7, R12.reuse.H0_H0, -R3.H0_H0 ;  /* 0xa00000030c077230 */ /* 0x042fe40000000800 */
[----:B------:R-:W1:Y:S01]  /*0a20*/  I2F.F16 R10, R0 ;  /* 0x00000000000a7306 */ /* 0x000e620000200c00 */
[----:B0-----:R-:W-:Y:S02]  /*0a30*/  LOP3.LUT R8, R8, 0xe400, RZ, 0xfc, !PT ;  /* 0x0000e40008087812 */ /* 0x001fe400078efcff */
[----:B------:R-:W-:Y:S01]  /*0a40*/  PRMT R6, R6, 0x5410, R6 ;  /* 0x0000541006067816 */ /* 0x000fe20000000006 */
[C---:B--2---:R-:W-:Y:S02]  /*0a50*/  HADD2 R9, R12.reuse.H0_H0, -R9.H0_H0 ;  /* 0xa00000090c097230 */ /* 0x044fe40000000800 */
[----:B-1----:R-:W-:Y:S01]  /*0a60*/  HADD2 R3, R12.H0_H0, -R10.H0_H0 ;  /* 0xa000000a0c037230 */ /* 0x002fe20000000800 */
[----:B------:R-:W-:-:S02]  /*0a70*/  LOP3.LUT R12, R0, 0xe400, RZ, 0xfc, !PT ;  /* 0x0000e400000c7812 */ /* 0x000fc400078efcff */
[----:B------:R-:W-:Y:S02]  /*0a80*/  PRMT R10, R8, 0x5410, R8 ;  /* 0x00005410080a7816 */ /* 0x000fe40000000008 */
[----:B------:R-:W-:Y:S02]  /*0a90*/  PRMT R8, R4, 0x5410, R4 ;  /* 0x0000541004087816 */ /* 0x000fe40000000004 */
[----:B------:R-:W-:-:S07]  /*0aa0*/  PRMT R4, R12, 0x5410, R12 ;  /* 0x000054100c047816 */ /* 0x000fce000000000c */
.L_x_27:
[----:B------:R-:W-:Y:S01]  /*0ab0*/  IMAD.MOV.U32 R28, RZ, RZ, R26 ;  /* 0x000000ffff1c7224 */ /* 0x000fe200078e001a */
[----:B------:R-:W-:Y:S01]  /*0ac0*/  ULDC UR10, c[0x0][0x234] ;  /* 0x00008d00000a7ab9 */ /* 0x000fe20000000800 */
[----:B------:R-:W-:Y:S02]  /*0ad0*/  IMAD.MOV.U32 R29, RZ, RZ, R27 ;  /* 0x000000ffff1d7224 */ /* 0x000fe400078e001b */
[----:B-1----:R-:W-:Y:S01]  /*0ae0*/  IMAD R0, R13, UR5, R24 ;  /* 0x000000050d007c24 */ /* 0x002fe2000f8e0218 */
[----:B------:R-:W-:-:S06]  /*0af0*/  UMOV UR5, UR4 ;  /* 0x0000000400057c82 */ /* 0x000fcc0008000000 */
.L_x_30:
[----:B-12---:R-:W2:Y:S02]  /*0b00*/  LDG.E.128.CONSTANT R12, desc[UR8][R28.64] ;  /* 0x000000081c0c7981 */ /* 0x006ea4000c1e9d00 */
[----:B--2---:R-:W-:Y:S02]  /*0b10*/  LOP3.LUT R35, R14, 0xf000f, RZ, 0xc0, !PT ;  /* 0x000f000f0e237812 */ /* 0x004fe400078ec0ff */
[C---:B------:R-:W-:Y:S02]  /*0b20*/  LOP3.LUT R30, R12.reuse, 0xf000f, RZ, 0xc0, !PT ;  /* 0x000f000f0c1e7812 */ /* 0x040fe400078ec0ff */
[----:B------:R-:W-:Y:S02]  /*0b30*/  LOP3.LUT R31, R12, 0xf000f0, RZ, 0xc0, !PT ;  /* 0x00f000f00c1f7812 */ /* 0x000fe400078ec0ff */
[----:B------:R-:W-:Y:S02]  /*0b40*/  SHF.R.U32.HI R12, RZ, 0x8, R12 ;  /* 0x00000008ff0c7819 */ /* 0x000fe4000001160c */
[----:B------:R-:W-:-:S02]  /*0b50*/  LOP3.LUT R41, R15, 0xf000f, RZ, 0xc0, !PT ;  /* 0x000f000f0f297812 */ /* 0x000fc400078ec0ff */
[----:B------:R-:W-:Y:S02]  /*0b60*/  LOP3.LUT R44, R15, 0xf000f0, RZ, 0xc0, !PT ;  /* 0x00f000f00f2c7812 */ /* 0x000fe400078ec0ff */
[----:B------:R-:W-:Y:S02]  /*0b70*/  SHF.R.U32.HI R40, RZ, 0x8, R15 ;  /* 0x00000008ff287819 */ /* 0x000fe4000001160f */
[----:B------:R-:W-:Y:S02]  /*0b80*/  LOP3.LUT R35, R35, 0x64006400, RZ, 0xfc, !PT ;  /* 0x6400640023237812 */ /* 0x000fe400078efcff */
[----:B------:R-:W-:Y:S02]  /*0b90*/  SHF.R.U32.HI R38, RZ, 0x8, R14 ;  /* 0x00000008ff267819 */ /* 0x000fe4000001160e */
[----:B------:R-:W-:Y:S02]  /*0ba0*/  LOP3.LUT R15, R30, 0x64006400, RZ, 0xfc, !PT ;  /* 0x640064001e0f7812 */ /* 0x000fe400078efcff */
[C---:B------:R-:W-:Y:S01]  /*0bb0*/  LOP3.LUT R34, R13.reuse, 0xf000f, RZ, 0xc0, !PT ;  /* 0x000f000f0d227812 */ /* 0x040fe200078ec0ff */
[----:B------:R-:W-:Y:S01]  /*0bc0*/  HFMA2.MMA R35, R35, 1, 1, R6 ;  /* 0x3c003c0023237835 */ /* 0x000fe20000000006 */
[----:B------:R-:W-:-:S02]  /*0bd0*/  LOP3.LUT R46, R13, 0xf000f0, RZ, 0xc0, !PT ;  /* 0x00f000f00d2e7812 */ /* 0x000fc400078ec0ff */
[----:B------:R-:W-:Y:S01]  /*0be0*/  SHF.R.U32.HI R13, RZ, 0x8, R13 ;  /* 0x00000008ff0d7819 */ /* 0x000fe2000001160d */
[----:B------:R-:W-:Y:S01]  /*0bf0*/  HFMA2.MMA R43, R15, 1, 1, R10 ;  /* 0x3c003c000f2b7835 */ /* 0x000fe2000000000a */
[----:B------:R-:W-:Y:S02]  /*0c00*/  LOP3.LUT R37, R14, 0xf000f0, RZ, 0xc0, !PT ;  /* 0x00f000f00e257812 */ /* 0x000fe400078ec0ff */
[C---:B------:R-:W-:Y:S02]  /*0c10*/  LOP3.LUT R33, R12.reuse, 0xf000f, RZ, 0xc0, !PT ;  /* 0x000f000f0c217812 */ /* 0x040fe400078ec0ff */
[----:B------:R-:W-:Y:S02]  /*0c20*/  LOP3.LUT R32, R12, 0xf000f0, RZ, 0xc0, !PT ;  /* 0x00f000f00c207812 */ /* 0x000fe400078ec0ff */
[----:B------:R-:W-:Y:S02]  /*0c30*/  LOP3.LUT R12, R38, 0xf000f0, RZ, 0xc0, !PT ;  /* 0x00f000f0260c7812 */ /* 0x000fe400078ec0ff */
[----:B------:R-:W-:Y:S01]  /*0c40*/  LOP3.LUT R14, R31, 0x64006400, RZ, 0xfc, !PT ;  /* 0x640064001f0e7812 */ /* 0x000fe200078efcff */
[----:B------:R-:W-:Y:S01]  /*0c50*/  HMUL2 R43, R18, R43 ;  /* 0x0000002b122b7232 */ /* 0x000fe20000000000 */
[----:B------:R-:W-:-:S02]  /*0c60*/  LOP3.LUT R31, R34, 0x64006400, RZ, 0xfc, !PT ;  /* 0x64006400221f7812 */ /* 0x000fc400078efcff */
[C---:B------:R-:W-:Y:S02]  /*0c70*/  LOP3.LUT R39, R13.reuse, 0xf000f, RZ, 0xc0, !PT ;  /* 0x000f000f0d277812 */ /* 0x040fe400078ec0ff */
[----:B------:R-:W-:Y:S01]  /*0c80*/  LOP3.LUT R36, R13, 0xf000f0, RZ, 0xc0, !PT ;  /* 0x00f000f00d247812 */ /* 0x000fe200078ec0ff */
[----:B------:R-:W-:Y:S01]  /*0c90*/  HADD2 R48, R31, R8 ;  /* 0x000000081f307230 */ /* 0x000fe20000000000 */
[----:B------:R-:W-:Y:S01]  /*0ca0*/  LOP3.LUT R30, R37, 0x64006400, RZ, 0xfc, !PT ;  /* 0x64006400251e7812 */ /* 0x000fe200078efcff */
[----:B------:R-:W-:Y:S01]  /*0cb0*/  HFMA2.MMA R47, R14, 0.0625, 0.0625, R9 ;  /* 0x2c002c000e2f7835 */ /* 0x000fe20000000009 */
[----:B------:R-:W-:Y:S01]  /*0cc0*/  LOP3.LUT R13, R38, 0xf000f, RZ, 0xc0, !PT ;  /* 0x000f000f260d7812 */ /* 0x000fe200078ec0ff */
[----:B------:R-:W-:Y:S01]  /*0cd0*/  HMUL2 R48, R17, R48 ;  /* 0x0000003011307232 */ /* 0x000fe20000000000 */
[----:B------:R-:W-:Y:S02]  /*0ce0*/  LOP3.LUT R41, R41, 0x64006400, RZ, 0xfc, !PT ;  /* 0x6400640029297812 */ /* 0x000fe400078efcff */
[C---:B------:R-:W-:Y:S01]  /*0cf0*/  LOP3.LUT R37, R40.reuse, 0xf000f, RZ, 0xc0, !PT ;  /* 0x000f000f28257812 */ /* 0x040fe200078ec0ff */
[----:B------:R-:W-:Y:S01]  /*0d00*/  HFMA2.MMA R45, R30, 0.0625, 0.0625, R5 ;  /* 0x2c002c001e2d7835 */ /* 0x000fe20000000005 */
[----:B------:R-:W-:Y:S01]  /*0d10*/  LOP3.LUT R34, R40, 0xf000f0, RZ, 0xc0, !PT ;  /* 0x00f000f028227812 */ /* 0x000fe200078ec0ff */
[----:B------:R-:W-:Y:S01]  /*0d20*/  HADD2 R42, R41, R4 ;  /* 0x00000004292a7230 */ /* 0x000fe20000000000 */
[----:B------:R-:W-:Y:S01]  /*0d30*/  LOP3.LUT R33, R33, 0x64006400, RZ, 0xfc, !PT ;  /* 0x6400640021217812 */ /* 0x000fe200078efcff */
[----:B------:R-:W-:Y:S01]  /*0d40*/  HFMA2.MMA R41, R16, R35, -RZ ;  /* 0x0000002310297235 */ /* 0x000fe200001000ff */
[----:B------:R-:W-:Y:S01]  /*0d50*/  LOP3.LUT R32, R32, 0x64006400, RZ, 0xfc, !PT ;  /* 0x6400640020207812 */ /* 0x000fe200078efcff */
[----:B------:R-:W-:Y:S01]  /*0d60*/  HMUL2 R42, R11, R42 ;  /* 0x0000002a0b2a7232 */ /* 0x000fe20000000000 */
[----:B------:R-:W-:-:S02]  /*0d70*/  LOP3.LUT R12, R12, 0x64006400, RZ, 0xfc, !PT ;  /* 0x640064000c0c7812 */ /* 0x000fc400078efcff */
[----:B------:R-:W-:Y:S01]  /*0d80*/  LOP3.LUT R46, R46, 0x64006400, RZ, 0xfc, !PT ;  /* 0x640064002e2e7812 */ /* 0x000fe200078efcff */
[----:B------:R-:W-:Y:S01]  /*0d90*/  HFMA2.MMA R40, R33, 1, 1, R10 ;  /* 0x3c003c0021287835 */ /* 0x000fe2000000000a */
[----:B------:R-:W-:Y:S01]  /*0da0*/  LOP3.LUT R44, R44, 0x64006400, RZ, 0xfc, !PT ;  /* 0x640064002c2c7812 */ /* 0x000fe200078efcff */
[----:B------:R-:W-:Y:S01]  /*0db0*/  HFMA2.MMA R32, R32, 0.0625, 0.0625, R9 ;  /* 0x2c002c0020207835 */ /* 0x000fe20000000009 */
[----:B------:R-:W-:Y:S01]  /*0dc0*/  LOP3.LUT R39, R39, 0x64006400, RZ, 0xfc, !PT ;  /* 0x6400640027277812 */ /* 0x000fe200078efcff */
[----:B------:R-:W-:Y:S01]  /*0dd0*/  HFMA2.MMA R35, R12, 0.0625, 0.0625, R5 ;  /* 0x2c002c000c237835 */ /* 0x000fe20000000005 */
[----:B------:R-:W-:Y:S01]  /*0de0*/  LOP3.LUT R36, R36, 0x64006400, RZ, 0xfc, !PT ;  /* 0x6400640024247812 */ /* 0x000fe200078efcff */
[----:B------:R-:W-:Y:S01]  /*0df0*/  HFMA2 R46, R46, 0.0625, 0.0625, R7 ;  /* 0x2c002c002e2e7831 */ /* 0x000fe20000000007 */
[----:B------:R-:W-:Y:S01]  /*0e00*/  LOP3.LUT R13, R13, 0x64006400, RZ, 0xfc, !PT ;  /* 0x640064000d0d7812 */ /* 0x000fe200078efcff */
[----:B------:R-:W-:Y:S01]  /*0e10*/  HFMA2 R44, R44, 0.0625, 0.0625, R3 ;  /* 0x2c002c002c2c7831 */ /* 0x000fe20000000003 */
[----:B------:R-:W-:Y:S01]  /*0e20*/  LOP3.LUT R37, R37, 0x64006400, RZ, 0xfc, !PT ;  /* 0x6400640025257812 */ /* 0x000fe200078efcff */
[----:B------:R-:W-:Y:S01]  /*0e30*/  HADD2 R39, R39, R8 ;  /* 0x0000000827277230 */ /* 0x000fe20000000000 */
[----:B------:R-:W-:Y:S01]  /*0e40*/  LOP3.LUT R34, R34, 0x64006400, RZ, 0xfc, !PT ;  /* 0x6400640022227812 */ /* 0x000fe200078efcff */
[----:B------:R-:W-:-:S02]  /*0e50*/  HFMA2 R36, R36, 0.0625, 0.0625, R7 ;  /* 0x2c002c0024247831 */ /* 0x000fc40000000007 */
[----:B------:R-:W-:Y:S02]  /*0e60*/  HADD2 R38, R13, R6 ;  /* 0x000000060d267230 */ /* 0x000fe40000000000 */
[----:B------:R-:W-:Y:S02]  /*0e70*/  HADD2 R37, R37, R4 ;  /* 0x0000000425257230 */ /* 0x000fe40000000000 */
[----:B------:R-:W-:Y:S01]  /*0e80*/  HFMA2 R34, R34, 0.0625, 0.0625, R3 ;  /* 0x2c002c0022227831 */ /* 0x000fe20000000003 */
[----:B------:R-:W-:Y:S06]  /*0e90*/  @!P0 BRA `(.L_x_28) ;  /* 0x0000000400388947 */ /* 0x000fec0003800000 */
[----:B------:R-:W0:Y:S01]  /*0ea0*/  S2UR UR7, SR_CgaCtaId ;  /* 0x00000000000779c3 */ /* 0x000e220000008800 */
[----:B------:R-:W-:Y:S01]  /*0eb0*/  UMOV UR6, 0x400 ;  /* 0x0000040000067882 */ /* 0x000fe20000000000 */
[----:B------:R-:W-:Y:S01]  /*0ec0*/  IMAD.U32 R33, RZ, RZ, UR10 ;  /* 0x0000000aff217e24 */ /* 0x000fe2000f8e00ff */
[C-C-:B------:R-:W-:Y:S01]  /*0ed0*/  PRMT R53, R43.reuse, 0x5410, R48.reuse ;  /* 0x000054102b357816 */ /* 0x140fe20000000030 */
[----:B------:R-:W-:Y:S01]  /*0ee0*/  HMUL2 R46, R17, R46 ;  /* 0x0000002e112e7232 */ /* 0x000fe20000000000 */
[----:B------:R-:W-:Y:S01]  /*0ef0*/  PRMT R48, R43, 0x7632, R48 ;  /* 0x000076322b307816 */ /* 0x000fe20000000030 */
[----:B------:R-:W-:Y:S01]  /*0f00*/  IMAD.MOV.U32 R43, RZ, RZ, R45 ;  /* 0x000000ffff2b7224 */ /* 0x000fe200078e002d */
[----:B------:R-:W-:Y:S01]  /*0f10*/  HFMA2.MMA R45, R18, R47, -RZ ;  /* 0x0000002f122d7235 */ /* 0x000fe200001000ff */
[----:B------:R-:W1:Y:S01]  /*0f20*/  LDC.64 R12, c[0x0][0x240] ;  /* 0x00009000ff0c7b82 */ /* 0x000e620000000a00 */
[----:B------:R-:W-:-:S03]  /*0f30*/  HMUL2 R44, R11, R44 ;  /* 0x0000002c0b2c7232 */ /* 0x000fc60000000000 */
[----:B------:R-:W-:-:S05]  /*0f40*/  HFMA2.MMA R43, R16, R43, -RZ ;  /* 0x0000002b102b7235 */ /* 0x000fca00001000ff */
[----:B------:R-:W-:Y:S01]  /*0f50*/  PRMT R47, R45, 0x5410, R46 ;  /* 0x000054102d2f7816 */ /* 0x000fe2000000002e */
[----:B0-----:R-:W-:-:S04]  /*0f60*/  ULEA UR6, UR7, UR6, 0x18 ;  /* 0x0000000607067291 */ /* 0x001fc8000f8ec03f */
[----:B------:R-:W-:-:S09]  /*0f70*/  ULEA UR6, UR4, UR6, 0x1 ;  /* 0x0000000604067291 */ /* 0x000fd2000f8e083f */
[----:B------:R-:W0:Y:S04]  /*0f80*/  LDS.U16 R14, [R2+UR6+-0x8] ;  /* 0xfffff806020e7984 */ /* 0x000e280008000400 */
[----:B------:R-:W2:Y:S04]  /*0f90*/  LDS.U16 R30, [R2+UR6+-0x6] ;  /* 0xfffffa06021e7984 */ /* 0x000ea80008000400 */
[----:B------:R-:W-:Y:S04]  /*0fa0*/  LDS.U16 R52, [R2+UR6+-0x4] ;  /* 0xfffffc0602347984 */ /* 0x000fe80008000400 */
[----:B------:R-:W-:Y:S04]  /*0fb0*/  LDS.U16 R49, [R2+UR6+-0x2] ;  /* 0xfffffe0602317984 */ /* 0x000fe80008000400 */
[----:B------:R-:W-:Y:S04]  /*0fc0*/  LDS.U16 R50, [R2+UR6] ;  /* 0x0000000602327984 */ /* 0x000fe80008000400 */
[----:B------:R-:W3:Y:S01]  /*0fd0*/  LDS.U16 R51, [R2+UR6+0x2] ;  /* 0x0000020602337984 */ /* 0x000ee20008000400 */
[----:B0-----:R-:W-:-:S04]  /*0fe0*/  IMAD R15, R14, R33, R24 ;  /* 0x000000210e0f7224 */ /* 0x001fc800078e0218 */
[----:B-1----:R-:W-:-:S04]  /*0ff0*/  IMAD.WIDE R14, R15, 0x2, R12 ;  /* 0x000000020f0e7825 */ /* 0x002fc800078e020c */
[----:B--2---:R-:W-:Y:S01]  /*1000*/  IMAD R31, R30, R33, R24 ;  /* 0x000000211e1f7224 */ /* 0x004fe200078e0218 */
[----:B------:R0:W-:Y:S03]  /*1010*/  STG.E desc[UR8][R14.64], R53 ;  /* 0x000000350e007986 */ /* 0x0001e6000c101908 */
[----:B------:R-:W-:-:S04]  /*1020*/  IMAD.WIDE R30, R31, 0x2, R12 ;  /* 0x000000021f1e7825 */ /* 0x000fc800078e020c */
[-C--:B---3--:R-:W-:Y:S01]  /*1030*/  IMAD R51, R51, R33.reuse, R24 ;  /* 0x0000002133337224 */ /* 0x088fe200078e0218 */
[C-C-:B0-----:R-:W-:Y:S02]  /*1040*/  PRMT R53, R41.reuse, 0x5410, R42.reuse ;  /* 0x0000541029357816 */ /* 0x141fe4000000002a */
[----:B------:R-:W-:Y:S02]  /*1050*/  PRMT R41, R41, 0x7632, R42 ;  /* 0x0000763229297816 */ /* 0x000fe4000000002a */
[----:B------:R-:W-:Y:S04]  /*1060*/  LDS.U16 R42, [R2+UR6+0x4] ;  /* 0x00000406022a7984 */ /* 0x000fe80008000400 */
[----:B------:R0:W-:Y:S04]  /*1070*/  STG.E desc[UR8][R14.64+0x4], R53 ;  /* 0x000004350e007986 */ /* 0x0001e8000c101908 */
[----:B------:R-:W-:Y:S04]  /*1080*/  STG.E desc[UR8][R30.64+0x4], R41 ;  /* 0x000004291e007986 */ /* 0x000fe8000c101908 */
[----:B------:R-:W1:Y:S01]  /*1090*/  LDS.U16 R41, [R2+UR6+0x6] ;  /* 0x0000060602297984 */ /* 0x000e620008000400 */
[----:B0-----:R-:W-:-:S03]  /*10a0*/  IMAD R15, R52, R33, R24 ;  /* 0x00000021340f7224 */ /* 0x001fc600078e0218 */
[----:B------:R0:W-:Y:S01]  /*10b0*/  STG.E desc[UR8][R30.64], R48 ;  /* 0x000000301e007986 */ /* 0x0001e2000c101908 */
[----:B------:R-:W-:-:S05]  /*10c0*/  IMAD.WIDE R14, R15, 0x2, R12 ;  /* 0x000000020f0e7825 */ /* 0x000fca00078e020c */
[----:B------:R2:W-:Y:S01]  /*10d0*/  STG.E desc[UR8][R14.64], R47 ;  /* 0x0000002f0e007986 */ /* 0x0005e2000c101908 */
[----:B0-----:R-:W-:-:S04]  /*10e0*/  IMAD R31, R49, R33, R24 ;  /* 0x00000021311f7224 */ /* 0x001fc800078e0218 */
[----:B------:R-:W-:Y:S01]  /*10f0*/  IMAD.WIDE R30, R31, 0x2, R12 ;  /* 0x000000021f1e7825 */ /* 0x000fe200078e020c */
[C-C-:B--2---:R-:W-:Y:S02]  /*1100*/  PRMT R47, R43.reuse, 0x5410, R44.reuse ;  /* 0x000054102b2f7816 */ /* 0x144fe4000000002c */
[----:B------:R-:W-:-:S03]  /*1110*/  PRMT R44, R43, 0x7632, R44 ;  /* 0x000076322b2c7816 */ /* 0x000fc6000000002c */
[----:B------:R0:W-:Y:S04]  /*1120*/  STG.E desc[UR8][R14.64+0x4], R47 ;  /* 0x0000042f0e007986 */ /* 0x0001e8000c101908 */
[----:B------:R-:W-:Y:S01]  /*1130*/  STG.E desc[UR8][R30.64+0x4], R44 ;  /* 0x0000042c1e007986 */ /* 0x000fe2000c101908 */
[----:B-1----:R-:W-:Y:S01]  /*1140*/  IMAD R41, R41, R33, R24 ;  /* 0x0000002129297224 */ /* 0x002fe200078e0218 */
[----:B0-----:R-:W-:Y:S01]  /*1150*/  PRMT R15, R45, 0x7632, R46 ;  /* 0x000076322d0f7816 */ /* 0x001fe2000000002e */
[----:B------:R-:W-:Y:S01]  /*1160*/  HFMA2.MMA R45, R18, R40, -RZ ;  /* 0x00000028122d7235 */ /* 0x000fe200001000ff */
[----:B------:R-:W-:Y:S02]  /*1170*/  IMAD.MOV.U32 R14, RZ, RZ, R37 ;  /* 0x000000ffff0e7224 */ /* 0x000fe400078e0025 */
[----:B------:R-:W-:-:S02]  /*1180*/  HMUL2 R46, R17, R39 ;  /* 0x00000027112e7232 */ /* 0x000fc40000000000 */
[----:B------:R-:W-:Y:S01]  /*1190*/  IMAD R39, R50, R33, R24 ;  /* 0x0000002132277224 */ /* 0x000fe200078e0218 */
[----:B------:R-:W-:Y:S01]  /*11a0*/  HFMA2.MMA R37, R16, R38, -RZ ;  /* 0x0000002610257235 */ /* 0x000fe200001000ff */
[----:B------:R0:W-:Y:S01]  /*11b0*/  STG.E desc[UR8][R30.64], R15 ;  /* 0x0000000f1e007986 */ /* 0x0001e2000c101908 */
[----:B------:R-:W-:Y:S02]  /*11c0*/  HMUL2 R40, R11, R14 ;  /* 0x0000000e0b287232 */ /* 0x000fe40000000000 */
[----:B0-----:R-:W-:Y:S01]  /*11d0*/  IMAD.WIDE R14, R39, 0x2, R12 ;  /* 0x00000002270e7825 */ /* 0x001fe200078e020c */
[----:B------:R-:W-:Y:S01]  /*11e0*/  PRMT R31, R45, 0x5410, R46 ;  /* 0x000054102d1f7816 */ /* 0x000fe2000000002e */
[----:B------:R-:W-:Y:S02]  /*11f0*/  HFMA2.MMA R30, R18, R32, -RZ ;  /* 0x00000020121e7235 */ /* 0x000fe400001000ff */
[----:B------:R-:W-:Y:S02]  /*1200*/  HMUL2 R32, R17, R36 ;  /* 0x0000002411207232 */ /* 0x000fe40000000000 */
[----:B------:R-:W-:Y:S01]  /*1210*/  IMAD.WIDE R38, R51, 0x2, R12 ;  /* 0x0000000233267825 */ /* 0x000fe200078e020c */
[----:B------:R-:W-:Y:S01]  /*1220*/  PRMT R46, R45, 0x7632, R46 ;  /* 0x000076322d2e7816 */ /* 0x000fe2000000002e */
[----:B------:R0:W-:Y:S02]  /*1230*/  STG.E desc[UR8][R14.64], R31 ;  /* 0x0000001f0e007986 */ /* 0x0001e4000c101908 */
[----:B0-----:R-:W-:-:S02]  /*1240*/  PRMT R31, R37, 0x5410, R40 ;  /* 0x00005410251f7816 */ /* 0x001fc40000000028 */
[----:B------:R-:W-:-:S03]  /*1250*/  PRMT R40, R37, 0x7632, R40 ;  /* 0x0000763225287816 */ /* 0x000fc60000000028 */
[----:B------:R0:W-:Y:S04]  /*1260*/  STG.E desc[UR8][R14.64+0x4], R31 ;  /* 0x0000041f0e007986 */ /* 0x0001e8000c101908 */
[----:B------:R1:W-:Y:S04]  /*1270*/  STG.E desc[UR8][R38.64], R46 ;  /* 0x0000002e26007986 */ /* 0x0003e8000c101908 */
[----:B------:R1:W-:Y:S01]  /*1280*/  STG.E desc[UR8][R38.64+0x4], R40 ;  /* 0x0000042826007986 */ /* 0x0003e2000c101908 */
[----:B0-----:R-:W-:Y:S01]  /*1290*/  IMAD.MOV.U32 R14, RZ, RZ, R34 ;  /* 0x000000ffff0e7224 */ /* 0x001fe200078e0022 */
[----:B------:R-:W-:Y:S01]  /*12a0*/  HFMA2.MMA R34, R16, R35, -RZ ;  /* 0x0000002310227235 */ /* 0x000fe200001000ff */
[----:B------:R-:W-:-:S03]  /*12b0*/  IMAD R35, R42, R33, R24 ;  /* 0x000000212a237224 */ /* 0x000fc600078e0218 */
[----:B------:R-:W-:Y:S02]  /*12c0*/  HMUL2 R31, R11, R14 ;  /* 0x0000000e0b1f7232 */ /* 0x000fe40000000000 */
[----:B------:R-:W-:Y:S01]  /*12d0*/  IMAD.WIDE R14, R35, 0x2, R12 ;  /* 0x00000002230e7825 */ /* 0x000fe200078e020c */
[C-C-:B------:R-:W-:Y:S02]  /*12e0*/  PRMT R35, R30.reuse, 0x5410, R32.reuse ;  /* 0x000054101e237816 */ /* 0x140fe40000000020 */
[----:B------:R-:W-:Y:S01]  /*12f0*/  PRMT R32, R30, 0x7632, R32 ;  /* 0x000076321e207816 */ /* 0x000fe20000000020 */
[----:B------:R-:W-:Y:S01]  /*1300*/  IMAD.WIDE R12, R41, 0x2, R12 ;  /* 0x00000002290c7825 */ /* 0x000fe200078e020c */
[C-C-:B------:R-:W-:Y:S01]  /*1310*/  PRMT R37, R34.reuse, 0x5410, R31.reuse ;  /* 0x0000541022257816 */ /* 0x140fe2000000001f */
[----:B------:R1:W-:Y:S01]  /*1320*/  STG.E desc[UR8][R14.64], R35 ;  /* 0x000000230e007986 */ /* 0x0003e2000c101908 */
[----:B------:R-:W-:-:S03]  /*1330*/  PRMT R31, R34, 0x7632, R31 ;  /* 0x00007632221f7816 */ /* 0x000fc6000000001f */
[----:B------:R1:W-:Y:S04]  /*1340*/  STG.E desc[UR8][R14.64+0x4], R37 ;  /* 0x000004250e007986 */ /* 0x0003e8000c101908 */
[----:B------:R1:W-:Y:S04]  /*1350*/  STG.E desc[UR8][R12.64], R32 ;  /* 0x000000200c007986 */ /* 0x0003e8000c101908 */
[----:B------:R1:W-:Y:S01]  /*1360*/  STG.E desc[UR8][R12.64+0x4], R31 ;  /* 0x0000041f0c007986 */ /* 0x0003e2000c101908 */
[----:B------:R-:W-:Y:S05]  /*1370*/  BRA `(.L_x_29) ;  /* 0x0000000000e87947 */ /* 0x000fea0003800000 */
.L_x_28:
[----:B------:R-:W0:Y:S01]  /*1380*/  LDC.64 R12, c[0x0][0x240] ;  /* 0x00009000ff0c7b82 */ /* 0x000e220000000a00 */
[C-C-:B------:R-:W-:Y:S01]  /*1390*/  PRMT R31, R43.reuse, 0x5410, R48.reuse ;  /* 0x000054102b1f7816 */ /* 0x140fe20000000030 */
[----:B------:R-:W-:Y:S01]  /*13a0*/  HMUL2 R46, R17, R46 ;  /* 0x0000002e112e7232 */ /* 0x000fe20000000000 */
[----:B------:R-:W-:Y:S01]  /*13b0*/  PRMT R48, R43, 0x7632, R48 ;  /* 0x000076322b307816 */ /* 0x000fe20000000030 */
[----:B------:R-:W-:Y:S01]  /*13c0*/  IMAD.MOV.U32 R43, RZ, RZ, R45 ;  /* 0x000000ffff2b7224 */ /* 0x000fe200078e002d */
[----:B------:R-:W-:Y:S01]  /*13d0*/  HFMA2.MMA R45, R18, R47, -RZ ;  /* 0x0000002f122d7235 */ /* 0x000fe200001000ff */
[C-C-:B------:R-:W-:Y:S01]  /*13e0*/  PRMT R49, R41.reuse, 0x5410, R42.reuse ;  /* 0x0000541029317816 */ /* 0x140fe2000000002a */
[----:B------:R-:W-:Y:S01]  /*13f0*/  HMUL2 R44, R11, R44 ;  /* 0x0000002c0b2c7232 */ /* 0x000fe20000000000 */
[----:B------:R-:W1:Y:S01]  /*1400*/  LDC R33, c[0x0][0x234] ;  /* 0x00008d00ff217b82 */ /* 0x000e620000000800 */
[----:B------:R-:W-:Y:S01]  /*1410*/  PRMT R42, R41, 0x7632, R42 ;  /* 0x00007632292a7816 */ /* 0x000fe2000000002a */
[----:B------:R-:W-:Y:S01]  /*1420*/  HFMA2.MMA R43, R16, R43, -RZ ;  /* 0x0000002b102b7235 */ /* 0x000fe200001000ff */
[C---:B------:R-:W-:Y:S01]  /*1430*/  HMUL2 R39, R17.reuse, R39 ;  /* 0x0000002711277232 */ /* 0x040fe20000000000 */
[C---:B------:R-:W-:Y:S01]  /*1440*/  HFMA2.MMA R40, R18.reuse, R40, -RZ ;  /* 0x0000002812287235 */ /* 0x040fe200001000ff */
[----:B------:R-:W-:Y:S01]  /*1450*/  HMUL2 R36, R17, R36 ;  /* 0x0000002411247232 */ /* 0x000fe20000000000 */
[----:B------:R-:W-:-:S06]  /*1460*/  HFMA2.MMA R32, R18, R32, -RZ ;  /* 0x0000002012207235 */ /* 0x000fcc00001000ff */
[C-C-:B------:R-:W-:Y:S02]  /*1470*/  PRMT R41, R43.reuse, 0x5410, R44.reuse ;  /* 0x000054102b297816 */ /* 0x140fe4000000002c */
[----:B------:R-:W-:Y:S01]  /*1480*/  PRMT R44, R43, 0x7632, R44 ;  /* 0x000076322b2c7816 */ /* 0x000fe2000000002c */
[----:B0-----:R-:W-:-:S05]  /*1490*/  IMAD.WIDE R12, R0, 0x2, R12 ;  /* 0x00000002000c7825 */ /* 0x001fca00078e020c */
[----:B------:R-:W-:Y:S01]  /*14a0*/  STG.E desc[UR8][R12.64], R31 ;  /* 0x0000001f0c007986 */ /* 0x000fe2000c101908 */
[----:B-1----:R-:W-:-:S03]  /*14b0*/  IMAD.WIDE R14, R33, 0x2, R12 ;  /* 0x00000002210e7825 */ /* 0x002fc600078e020c */
[----:B------:R0:W-:Y:S04]  /*14c0*/  STG.E desc[UR8][R12.64+0x4], R49 ;  /* 0x000004310c007986 */ /* 0x0001e8000c101908 */
[----:B------:R-:W-:Y:S04]  /*14d0*/  STG.E desc[UR8][R14.64], R48 ;  /* 0x000000300e007986 */ /* 0x000fe8000c101908 */
[----:B------:R1:W-:Y:S01]  /*14e0*/  STG.E desc[UR8][R14.64+0x4], R42 ;  /* 0x0000042a0e007986 */ /* 0x0003e2000c101908 */
[----:B0-----:R-:W-:-:S05]  /*14f0*/  IMAD.WIDE R12, R33, 0x2, R14 ;  /* 0x00000002210c7825 */ /* 0x001fca00078e020e */
[----:B------:R-:W-:Y:S01]  /*1500*/  STG.E desc[UR8][R12.64+0x4], R41 ;  /* 0x000004290c007986 */ /* 0x000fe2000c101908 */
[----:B------:R-:W-:Y:S01]  /*1510*/  IMAD.WIDE R30, R33, 0x2, R12 ;  /* 0x00000002211e7825 */ /* 0x000fe200078e020c */
[C-C-:B-1----:R-:W-:Y:S02]  /*1520*/  PRMT R15, R45.reuse, 0x5410, R46.reuse ;  /* 0x000054102d0f7816 */ /* 0x142fe4000000002e */
[----:B------:R-:W-:Y:S01]  /*1530*/  PRMT R46, R45, 0x7632, R46 ;  /* 0x000076322d2e7816 */ /* 0x000fe2000000002e */
[----:B------:R-:W-:Y:S02]  /*1540*/  IMAD.MOV.U32 R14, RZ, RZ, R34 ;  /* 0x000000ffff0e7224 */ /* 0x000fe400078e0022 */
[----:B------:R0:W-:Y:S04]  /*1550*/  STG.E desc[UR8][R12.64], R15 ;  /* 0x0000000f0c007986 */ /* 0x0001e8000c101908 */
[----:B------:R-:W-:Y:S04]  /*1560*/  STG.E desc[UR8][R30.64], R46 ;  /* 0x0000002e1e007986 */ /* 0x000fe8000c101908 */
[----:B------:R1:W-:Y:S01]  /*1570*/  STG.E desc[UR8][R30.64+0x4], R44 ;  /* 0x0000042c1e007986 */ /* 0x0003e2000c101908 */
[----:B0-----:R-:W-:Y:S01]  /*1580*/  IMAD.MOV.U32 R12, RZ, RZ, R37 ;  /* 0x000000ffff0c7224 */ /* 0x001fe200078e0025 */
[----:B------:R-:W-:Y:S01]  /*1590*/  HFMA2.MMA R37, R16, R38, -RZ ;  /* 0x0000002610257235 */ /* 0x000fe200001000ff */
[----:B------:R-:W-:-:S02]  /*15a0*/  PRMT R15, R40, 0x5410, R39 ;  /* 0x00005410280f7816 */ /* 0x000fc40000000027 */
[----:B------:R-:W-:Y:S01]  /*15b0*/  PRMT R39, R40, 0x7632, R39 ;  /* 0x0000763228277816 */ /* 0x000fe20000000027 */
[----:B------:R-:W-:Y:S02]  /*15c0*/  HMUL2 R38, R11, R12 ;  /* 0x0000000c0b267232 */ /* 0x000fe40000000000 */
[----:B------:R-:W-:-:S04]  /*15d0*/  IMAD.WIDE R12, R33, 0x2, R30 ;  /* 0x00000002210c7825 */ /* 0x000fc800078e021e */
[----:B------:R-:W-:Y:S01]  /*15e0*/  HMUL2 R40, R11, R14 ;  /* 0x0000000e0b287232 */ /* 0x000fe20000000000 */
[----:B------:R0:W-:Y:S01]  /*15f0*/  STG.E desc[UR8][R12.64], R15 ;  /* 0x0000000f0c007986 */ /* 0x0001e2000c101908 */
[C-C-:B-1----:R-:W-:Y:S02]  /*1600*/  PRMT R31, R37.reuse, 0x5410, R38.reuse ;  /* 0x00005410251f7816 */ /* 0x142fe40000000026 */
[----:B------:R-:W-:-:S03]  /*1610*/  PRMT R38, R37, 0x7632, R38 ;  /* 0x0000763225267816 */ /* 0x000fc60000000026 */
[----:B------:R1:W-:Y:S01]  /*1620*/  STG.E desc[UR8][R12.64+0x4], R31 ;  /* 0x0000041f0c007986 */ /* 0x0003e2000c101908 */
[----:B0-----:R-:W-:Y:S02]  /*1630*/  IMAD.MOV.U32 R15, RZ, RZ, R35 ;  /* 0x000000ffff0f7224 */ /* 0x001fe400078e0023 */
[----:B------:R-:W-:-:S04]  /*1640*/  IMAD.WIDE R34, R33, 0x2, R12 ;  /* 0x0000000221227825 */ /* 0x000fc800078e020c */
[----:B------:R-:W-:Y:S01]  /*1650*/  HFMA2.MMA R30, R16, R15, -RZ ;  /* 0x0000000f101e7235 */ /* 0x000fe200001000ff */
[----:B------:R-:W-:Y:S01]  /*1660*/  STG.E desc[UR8][R34.64], R39 ;  /* 0x0000002722007986 */ /* 0x000fe2000c101908 */
[C---:B------:R-:W-:Y:S01]  /*1670*/  IMAD.WIDE R14, R33.reuse, 0x2, R34 ;  /* 0x00000002210e7825 */ /* 0x040fe200078e0222 */
[C-C-:B-1----:R-:W-:Y:S02]  /*1680*/  PRMT R31, R32.reuse, 0x5410, R36.reuse ;  /* 0x00005410201f7816 */ /* 0x142fe40000000024 */
[----:B------:R0:W-:Y:S01]  /*1690*/  STG.E desc[UR8][R34.64+0x4], R38 ;  /* 0x0000042622007986 */ /* 0x0001e2000c101908 */
[----:B------:R-:W-:Y:S01]  /*16a0*/  PRMT R36, R32, 0x7632, R36 ;  /* 0x0000763220247816 */ /* 0x000fe20000000024 */
[----:B------:R-:W-:Y:S02]  /*16b0*/  IMAD.WIDE R12, R33, 0x2, R14 ;  /* 0x00000002210c7825 */ /* 0x000fe400078e020e */
[----:B------:R2:W-:Y:S01]  /*16c0*/  STG.E desc[UR8][R14.64], R31 ;  /* 0x0000001f0e007986 */ /* 0x0005e2000c101908 */
[----:B0-----:R-:W-:-:S02]  /*16d0*/  PRMT R35, R30, 0x5410, R40 ;  /* 0x000054101e237816 */ /* 0x001fc40000000028 */
[----:B------:R-:W-:-:S03]  /*16e0*/  PRMT R40, R30, 0x7632, R40 ;  /* 0x000076321e287816 */ /* 0x000fc60000000028 */
[----:B------:R2:W-:Y:S04]  /*16f0*/  STG.E desc[UR8][R14.64+0x4], R35 ;  /* 0x000004230e007986 */ /* 0x0005e8000c101908 */
[----:B------:R2:W-:Y:S04]  /*1700*/  STG.E desc[UR8][R12.64], R36 ;  /* 0x000000240c007986 */ /* 0x0005e8000c101908 */
[----:B------:R2:W-:Y:S02]  /*1710*/  STG.E desc[UR8][R12.64+0x4], R40 ;  /* 0x000004280c007986 */ /* 0x0005e4000c101908 */
.L_x_29:
[----:B------:R-:W-:Y:S01]  /*1720*/  VIADD R2, R2, 0x10 ;  /* 0x0000001002027836 */ /* 0x000fe20000000000 */
[----:B------:R-:W-:Y:S01]  /*1730*/  UIADD3 UR5, UR5, 0x8, URZ ;  /* 0x0000000805057890 */ /* 0x000fe2000fffe03f */
[C---:B------:R-:W-:Y:S02]  /*1740*/  IMAD R0, R33.reuse, 0x8, R0 ;  /* 0x0000000821007824 */ /* 0x040fe400078e0200 */
[----:B------:R-:W-:Y:S01]  /*1750*/  IMAD.WIDE R28, R33, 0x4, R28 ;  /* 0x00000004211c7825 */ /* 0x000fe200078e021c */
[----:B------:R-:W-:-:S13]  /*1760*/  ISETP.NE.AND P1, PT, R2, 0x48, PT ;  /* 0x000000480200780c */ /* 0x000fda0003f25270 */
[----:B------:R-:W-:Y:S05]  /*1770*/  @P1 BRA `(.L_x_30) ;  /* 0xfffffff000e01947 */ /* 0x000fea000383ffff */
[----:B------:R-:W-:Y:S01]  /*1780*/  VIADD R25, R25, 0x20 ;  /* 0x0000002019197836 */ /* 0x000fe20000000000 */
[----:B------:R-:W-:Y:S01]  /*1790*/  UMOV UR4, UR5 ;  /* 0x0000000500047c82 */ /* 0x000fe20008000000 */
[----:B------:R-:W-:-:S03]  /*17a0*/  IMAD.WIDE R26, R33, 0x10, R26 ;  /* 0x00000010211a7825 */ /* 0x000fc600078e021a */
[----:B------:R-:W-:-:S13]  /*17b0*/  ISETP.GE.AND P1, PT, R25, R22, PT ;  /* 0x000000161900720c */ /* 0x000fda0003f26270 */
[----:B------:R-:W-:Y:S05]  /*17c0*/  @!P1 BRA `(.L_x_31) ;  /* 0xffffffec00e89947 */ /* 0x000fea000383ffff */
[----:B------:R-:W-:Y:S05]  /*17d0*/  EXIT ;  /* 0x000000000000794d */ /* 0x000fea0003800000 */
.L_x_32:
        /* <DEDUP_REMOVED lines=10> */
.L_x_57:


//--------------------- .text._Z14shuffle_kernelPjiiiiiiii --------------------------
	.section	.text._Z14shuffle_kernelPjiiiiiiii,"ax",@progbits
	.align	128
        .global         _Z14shuffle_kernelPjiiiiiiii
        .type           _Z14shuffle_kernelPjiiiiiiii,@function
        .size           _Z14shuffle_kernelPjiiiiiiii,(.L_x_58 - _Z14shuffle_kernelPjiiiiiiii)
        .other          _Z14shuffle_kernelPjiiiiiiii,@"STO_CUDA_ENTRY STV_DEFAULT"
_Z14shuffle_kernelPjiiiiiiii:
.text._Z14shuffle_kernelPjiiiiiiii:
[----:B------:R-:W-:Y:S01]  /*0000*/  LDC R1, c[0x0][0x28] ;  /* 0x00000a00ff017b82 */ /* 0x000fe20000000800 */
[----:B------:R-:W0:Y:S07]  /*0010*/  S2R R0, SR_CTAID.X ;  /* 0x0000000000007919 */ /* 0x000e2e0000002500 */
[----:B------:R-:W1:Y:S01]  /*0020*/  LDC R13, c[0x0][0x21c] ;  /* 0x00008700ff0d7b82 */ /* 0x000e620000000800 */
[----:B------:R-:W0:Y:S02]  /*0030*/  S2R R3, SR_TID.X ;  /* 0x0000000000037919 */ /* 0x000e240000002100 */
[----:B0-----:R-:W-:-:S05]  /*0040*/  IMAD R0, R0, 0x20, R3 ;  /* 0x0000002000007824 */ /* 0x001fca00078e0203 */
[----:B-1----:R-:W-:-:S13]  /*0050*/  ISETP.GE.AND P0, PT, R0, R13, PT ;  /* 0x0000000d0000720c */ /* 0x002fda0003f06270 */
[----:B------:R-:W-:Y:S05]  /*0060*/  @P0 EXIT ;  /* 0x000000000000094d */ /* 0x000fea0003800000 */
[----:B------:R-:W0:Y:S08]  /*0070*/  LDC R2, c[0x0][0x220] ;  /* 0x00008800ff027b82 */ /* 0x000e300000000800 */
[----:B------:R-:W1:Y:S01]  /*0080*/  LDC.64 R4, c[0x0][0x210] ;  /* 0x00008400ff047b82 */ /* 0x000e620000000a00 */
[----:B0-----:R-:W-:Y:S01]  /*0090*/  ISETP.GE.AND P0, PT, R2, 0x1, PT ;  /* 0x000000010200780c */ /* 0x001fe20003f06270 */
[----:B-1----:R-:W-:-:S04]  /*00a0*/  IMAD.WIDE R4, R0, 0x4, R4 ;  /* 0x0000000400047825 */ /* 0x002fc800078e0204 */
[----:B------:R-:W-:Y:S02]  /*00b0*/  IMAD.MOV.U32 R0, RZ, RZ, RZ ;  /* 0x000000ffff007224 */ /* 0x000fe400078e00ff */
[----:B------:R-:W-:Y:S02]  /*00c0*/  IMAD.MOV.U32 R12, RZ, RZ, R4 ;  /* 0x000000ffff0c7224 */ /* 0x000fe400078e0004 */
[----:B------:R-:W-:-:S04]  /*00d0*/  IMAD.MOV.U32 R15, RZ, RZ, R5 ;  /* 0x000000ffff0f7224 */ /* 0x000fc800078e0005 */
[----:B------:R-:W-:Y:S05]  /*00e0*/  @!P0 BRA `(.L_x_33) ;  /* 0x0000000000e08947 */ /* 0x000fea0003800000 */
[----:B------:R-:W-:Y:S02]  /*00f0*/  VIADD R2, R2, 0xffffffff ;  /* 0xffffffff02027836 */ /* 0x000fe40000000000 */
[----:B------:R-:W-:-:S03]  /*0100*/  IMAD.MOV.U32 R0, RZ, RZ, RZ ;  /* 0x000000ffff007224 */ /* 0x000fc600078e00ff */
[----:B------:R-:W-:-:S13]  /*0110*/  ISETP.GE.U32.AND P0, PT, R2, 0xc, PT ;  /* 0x0000000c0200780c */ /* 0x000fda0003f06070 */
[----:B------:R-:W-:Y:S05]  /*0120*/  @!P0 BRA `(.L_x_34) ;  /* 0x0000000000a88947 */ /* 0x000fea0003800000 */
[----:B------:R-:W-:Y:S01]  /*0130*/  LEA.HI R0, R2, 0x1, RZ, 0x1e ;  /* 0x0000000102007811 */ /* 0x000fe200078ff0ff */
[----:B------:R-:W-:Y:S02]  /*0140*/  IMAD.MOV.U32 R12, RZ, RZ, R4 ;  /* 0x000000ffff0c7224 */ /* 0x000fe400078e0004 */
[----:B------:R-:W-:Y:S01]  /*0150*/  IMAD.MOV.U32 R15, RZ, RZ, R5 ;  /* 0x000000ffff0f7224 */ /* 0x000fe200078e0005 */
[----:B------:R-:W-:Y:S01]  /*0160*/  LOP3.LUT R3, R0, 0x3, RZ, 0xc0, !PT ;  /* 0x0000000300037812 */ /* 0x000fe200078ec0ff */
[----:B------:R-:W-:-:S03]  /*0170*/  IMAD.MOV.U32 R0, RZ, RZ, RZ ;  /* 0x000000ffff007224 */ /* 0x000fc600078e00ff */
[----:B------:R-:W-:-:S04]  /*0180*/  LEA.HI R3, R2, -R3, RZ, 0x1e ;  /* 0x8000000302037211 */ /* 0x000fc800078ff0ff */
[----:B------:R-:W-:-:S13]  /*0190*/  ISETP.GT.AND P0, PT, R3, -0x1, PT ;  /* 0xffffffff0300780c */ /* 0x000fda0003f04270 */
[----:B------:R-:W-:Y:S05]  /*01a0*/  @!P0 BRA `(.L_x_35) ;  /* 0x00000000006c8947 */ /* 0x000fea0003800000 */
[----:B------:R-:W-:Y:S01]  /*01b0*/  VIADD R4, R3, 0x1 ;  /* 0x0000000103047836 */ /* 0x000fe20000000000 */
[----:B------:R-:W-:-:S04]  /*01c0*/  PLOP3.LUT P0, PT, PT, PT, PT, 0x80, 0x0 ;  /* 0x000000000000781c */ /* 0x000fc80003f0f070 */
[----:B------:R-:W-:-:S13]  /*01d0*/  ISETP.GT.AND P1, PT, R4, 0xc, PT ;  /* 0x0000000c0400780c */ /* 0x000fda0003f24270 */
[----:B------:R-:W-:Y:S05]  /*01e0*/  @!P1 BRA `(.L_x_36) ;  /* 0x00000000002c9947 */ /* 0x000fea0003800000 */
[----:B------:R-:W-:-:S13]  /*01f0*/  PLOP3.LUT P0, PT, PT, PT, PT, 0x8, 0x0 ;  /* 0x000000000000781c */ /* 0x000fda0003f0e170 */
.L_x_37:
[----:B------:R-:W-:Y:S02]  /*0200*/  IMAD.MOV.U32 R14, RZ, RZ, R12 ;  /* 0x000000ffff0e7224 */ /* 0x000fe400078e000c */
[----:B------:R-:W-:Y:S02]  /*0210*/  VIADD R3, R3, 0xfffffff0 ;  /* 0xfffffff003037836 */ /* 0x000fe40000000000 */
[----:B------:R-:W-:-:S03]  /*0220*/  IMAD.WIDE R4, R13, 0x10, R14 ;  /* 0x000000100d047825 */ /* 0x000fc600078e020e */
[----:B------:R-:W-:Y:S01]  /*0230*/  ISETP.GT.AND P1, PT, R3, 0xb, PT ;  /* 0x0000000b0300780c */ /* 0x000fe20003f24270 */
[----:B------:R-:W-:Y:S02]  /*0240*/  VIADD R0, R0, 0x40 ;  /* 0x0000004000007836 */ /* 0x000fe40000000000 */
[----:B------:R-:W-:-:S04]  /*0250*/  IMAD.WIDE R4, R13, 0x10, R4 ;  /* 0x000000100d047825 */ /* 0x000fc800078e0204 */
[----:B------:R-:W-:-:S04]  /*0260*/  IMAD.WIDE R4, R13, 0x10, R4 ;  /* 0x000000100d047825 */ /* 0x000fc800078e0204 */
[----:B------:R-:W-:-:S04]  /*0270*/  IMAD.WIDE R14, R13, 0x10, R4 ;  /* 0x000000100d0e7825 */ /* 0x000fc800078e0204 */
[----:B------:R-:W-:Y:S01]  /*0280*/  IMAD.MOV.U32 R12, RZ, RZ, R14 ;  /* 0x000000ffff0c7224 */ /* 0x000fe200078e000e */
[----:B------:R-:W-:Y:S06]  /*0290*/  @P1 BRA `(.L_x_37) ;  /* 0xfffffffc00d81947 */ /* 0x000fec000383ffff */
.L_x_36:
[----:B------:R-:W-:-:S05]  /*02a0*/  VIADD R4, R3, 0x1 ;  /* 0x0000000103047836 */ /* 0x000fca0000000000 */
[----:B------:R-:W-:-:S13]  /*02b0*/  ISETP.GT.AND P1, PT, R4, 0x4, PT ;  /* 0x000000040400780c */ /* 0x000fda0003f24270 */
[----:B------:R-:W-:Y:S01]  /*02c0*/  @P1 VIADD R3, R3, 0xfffffff8 ;  /* 0xfffffff803031836 */ /* 0x000fe20000000000 */
[----:B------:R-:W-:Y:S01]  /*02d0*/  @P1 PLOP3.LUT P0, PT, PT, PT, PT, 0x8, 0x0 ;  /* 0x000000000000181c */ /* 0x000fe20003f0e170 */
[----:B------:R-:W-:Y:S02]  /*02e0*/  @P1 IMAD.MOV.U32 R14, RZ, RZ, R12 ;  /* 0x000000ffff0e1224 */ /* 0x000fe400078e000c */
[----:B------:R-:W-:Y:S01]  /*02f0*/  @P1 VIADD R0, R0, 0x20 ;  /* 0x0000002000001836 */ /* 0x000fe20000000000 */
[----:B------:R-:W-:Y:S01]  /*0300*/  ISETP.NE.OR P0, PT, R3, -0x1, P0 ;  /* 0xffffffff0300780c */ /* 0x000fe20000705670 */
[----:B------:R-:W-:-:S04]  /*0310*/  @P1 IMAD.WIDE R4, R13, 0x10, R14 ;  /* 0x000000100d041825 */ /* 0x000fc800078e020e */
[----:B------:R-:W-:-:S04]  /*0320*/  @P1 IMAD.WIDE R4, R13, 0x10, R4 ;  /* 0x000000100d041825 */ /* 0x000fc800078e0204 */
[----:B------:R-:W-:Y:S02]  /*0330*/  @P1 IMAD.MOV.U32 R12, RZ, RZ, R4 ;  /* 0x000000ffff0c1224 */ /* 0x000fe400078e0004 */
[----:B------:R-:W-:Y:S02]  /*0340*/  @P1 IMAD.MOV.U32 R15, RZ, RZ, R5 ;  /* 0x000000ffff0f1224 */ /* 0x000fe400078e0005 */
[----:B------:R-:W-:Y:S05]  /*0350*/  @!P0 BRA `(.L_x_34) ;  /* 0x00000000001c8947 */ /* 0x000fea0003800000 */
.L_x_35:
[----:B------:R-:W-:Y:S02]  /*0360*/  VIADD R3, R3, 0xfffffffc ;  /* 0xfffffffc03037836 */ /* 0x000fe40000000000 */
[----:B------:R-:W-:Y:S02]  /*0370*/  IMAD.MOV.U32 R14, RZ, RZ, R12 ;  /* 0x000000ffff0e7224 */ /* 0x000fe400078e000c */
[----:B------:R-:W-:Y:S01]  /*0380*/  VIADD R0, R0, 0x10 ;  /* 0x0000001000007836 */ /* 0x000fe20000000000 */
[----:B------:R-:W-:Y:S01]  /*0390*/  ISETP.NE.AND P0, PT, R3, -0x1, PT ;  /* 0xffffffff0300780c */ /* 0x000fe20003f05270 */
[----:B------:R-:W-:-:S04]  /*03a0*/  IMAD.WIDE R14, R13, 0x10, R14 ;  /* 0x000000100d0e7825 */ /* 0x000fc800078e020e */
[----:B------:R-:W-:-:S08]  /*03b0*/  IMAD.MOV.U32 R12, RZ, RZ, R14 ;  /* 0x000000ffff0c7224 */ /* 0x000fd000078e000e */
[----:B------:R-:W-:Y:S05]  /*03c0*/  @P0 BRA `(.L_x_35) ;  /* 0xfffffffc00e40947 */ /* 0x000fea000383ffff */
.L_x_34:
[----:B------:R-:W-:-:S04]  /*03d0*/  LEA.HI R2, R2, 0x1, RZ, 0x1e ;  /* 0x0000000102027811 */ /* 0x000fc800078ff0ff */
[----:B------:R-:W-:-:S13]  /*03e0*/  LOP3.LUT P0, R2, R2, 0x3, RZ, 0xc0, !PT ;  /* 0x0000000302027812 */ /* 0x000fda000780c0ff */
[----:B------:R-:W-:Y:S05]  /*03f0*/  @!P0 BRA `(.L_x_33) ;  /* 0x00000000001c8947 */ /* 0x000fea0003800000 */
.L_x_38:
[----:B------:R-:W-:Y:S02]  /*0400*/  VIADD R2, R2, 0xffffffff ;  /* 0xffffffff02027836 */ /* 0x000fe40000000000 */
[----:B------:R-:W-:Y:S02]  /*0410*/  IMAD.MOV.U32 R14, RZ, RZ, R12 ;  /* 0x000000ffff0e7224 */ /* 0x000fe400078e000c */
[----:B------:R-:W-:Y:S01]  /*0420*/  VIADD R0, R0, 0x4 ;  /* 0x0000000400007836 */ /* 0x000fe20000000000 */
[----:B------:R-:W-:Y:S01]  /*0430*/  ISETP.NE.AND P0, PT, R2, RZ, PT ;  /* 0x000000ff0200720c */ /* 0x000fe20003f05270 */
[----:B------:R-:W-:-:S04]  /*0440*/  IMAD.WIDE R14, R13, 0x4, R14 ;  /* 0x000000040d0e7825 */ /* 0x000fc800078e020e */
[----:B------:R-:W-:-:S08]  /*0450*/  IMAD.MOV.U32 R12, RZ, RZ, R14 ;  /* 0x000000ffff0c7224 */ /* 0x000fd000078e000e */
[----:B------:R-:W-:Y:S05]  /*0460*/  @P0 BRA `(.L_x_38) ;  /* 0xfffffffc00e40947 */ /* 0x000fea000383ffff */
.L_x_33:
[----:B------:R-:W0:Y:S02]  /*0470*/  LDC R7, c[0x0][0x224] ;  /* 0x00008900ff077b82 */ /* 0x000e240000000800 */
[----:B0-----:R-:W-:-:S13]  /*0480*/  ISETP.GE.AND P0, PT, R0, R7, PT ;  /* 0x000000070000720c */ /* 0x001fda0003f06270 */
[----:B------:R-:W-:Y:S05]  /*0490*/  @P0 BRA `(.L_x_39) ;  /* 0x0000000000a40947 */ /* 0x000fea0003800000 */
[----:B------:R-:W-:-:S05]  /*04a0*/  LOP3.LUT R2, RZ, R0, RZ, 0x33, !PT ;  /* 0x00000000ff027212 */ /* 0x000fca00078e33ff */
[----:B------:R-:W-:-:S05]  /*04b0*/  IMAD.IADD R3, R2, 0x1, R7 ;  /* 0x0000000102037824 */ /* 0x000fca00078e0207 */
[C---:B------:R-:W-:Y:S02]  /*04c0*/  LEA.HI R2, R3.reuse, 0x1, RZ, 0x1c ;  /* 0x0000000103027811 */ /* 0x040fe400078fe0ff */
[----:B------:R-:W-:Y:S01]  /*04d0*/  ISETP.GE.U32.AND P1, PT, R3, 0x30, PT ;  /* 0x000000300300780c */ /* 0x000fe20003f26070 */
[----:B------:R-:W-:Y:S01]  /*04e0*/  IMAD R3, R13, 0x3, RZ ;  /* 0x000000030d037824 */ /* 0x000fe200078e02ff */
[----:B------:R-:W-:-:S04]  /*04f0*/  LOP3.LUT P0, R2, R2, 0x3, RZ, 0xc0, !PT ;  /* 0x0000000302027812 */ /* 0x000fc8000780c0ff */
[----:B------:R-:W-:-:S09]  /*0500*/  SHF.R.S32.HI R4, RZ, 0x1f, R3 ;  /* 0x0000001fff047819 */ /* 0x000fd20000011403 */
[----:B------:R-:W-:Y:S05]  /*0510*/  @!P0 BRA `(.L_x_40) ;  /* 0x00000000001c8947 */ /* 0x000fea0003800000 */
[----:B------:R-:W-:-:S07]  /*0520*/  SHF.L.U64.HI R6, R3, 0x2, R4 ;  /* 0x0000000203067819 */ /* 0x000fce0000010204 */
.L_x_41:
[----:B------:R-:W-:Y:S01]  /*0530*/  VIADD R2, R2, 0xffffffff ;  /* 0xffffffff02027836 */ /* 0x000fe20000000000 */
[----:B------:R-:W-:Y:S01]  /*0540*/  LEA R12, P2, R3, R12, 0x2 ;  /* 0x0000000c030c7211 */ /* 0x000fe200078410ff */
[----:B------:R-:W-:-:S03]  /*0550*/  VIADD R0, R0, 0x10 ;  /* 0x0000001000007836 */ /* 0x000fc60000000000 */
[----:B------:R-:W-:Y:S01]  /*0560*/  ISETP.NE.AND P0, PT, R2, RZ, PT ;  /* 0x000000ff0200720c */ /* 0x000fe20003f05270 */
[----:B------:R-:W-:-:S12]  /*0570*/  IMAD.X R15, R15, 0x1, R6, P2 ;  /* 0x000000010f0f7824 */ /* 0x000fd800010e0606 */
[----:B------:R-:W-:Y:S05]  /*0580*/  @P0 BRA `(.L_x_41) ;  /* 0xfffffffc00e80947 */ /* 0x000fea000383ffff */
.L_x_40:
[----:B------:R-:W-:Y:S05]  /*0590*/  @!P1 BRA `(.L_x_39) ;  /* 0x0000000000649947 */ /* 0x000fea0003800000 */
[----:B------:R-:W-:Y:S01]  /*05a0*/  IMAD.IADD R2, R7, 0x1, -R0 ;  /* 0x0000000107027824 */ /* 0x000fe200078e0a00 */
[C---:B------:R-:W-:Y:S01]  /*05b0*/  SHF.L.U64.HI R4, R3.reuse, 0x4, R4 ;  /* 0x0000000403047819 */ /* 0x040fe20000010204 */
[----:B------:R-:W-:Y:S01]  /*05c0*/  IMAD.SHL.U32 R5, R3, 0x10, RZ ;  /* 0x0000001003057824 */ /* 0x000fe200078e00ff */
[----:B------:R-:W-:Y:S02]  /*05d0*/  PLOP3.LUT P0, PT, PT, PT, PT, 0x80, 0x0 ;  /* 0x000000000000781c */ /* 0x000fe40003f0f070 */
[----:B------:R-:W-:-:S13]  /*05e0*/  ISETP.GT.AND P1, PT, R2, 0xc0, PT ;  /* 0x000000c00200780c */ /* 0x000fda0003f24270 */
[----:B------:R-:W-:Y:S05]  /*05f0*/  @!P1 BRA `(.L_x_42) ;  /* 0x0000000000249947 */ /* 0x000fea0003800000 */
[----:B------:R-:W-:Y:S01]  /*0600*/  PLOP3.LUT P0, PT, PT, PT, PT, 0x8, 0x0 ;  /* 0x000000000000781c */ /* 0x000fe20003f0e170 */
[----:B------:R-:W-:-:S12]  /*0610*/  VIADD R3, R7, 0xffffff40 ;  /* 0xffffff4007037836 */ /* 0x000fd80000000000 */
.L_x_43:
[----:B------:R-:W-:Y:S01]  /*0620*/  VIADD R0, R0, 0x100 ;  /* 0x0000010000007836 */ /* 0x000fe20000000000 */
[----:B------:R-:W-:-:S04]  /*0630*/  IADD3 R12, P2, P3, R5, R12, R5 ;  /* 0x0000000c050c7210 */ /* 0x000fc80007b5e005 */
[----:B------:R-:W-:Y:S02]  /*0640*/  ISETP.GE.AND P1, PT, R0, R3, PT ;  /* 0x000000030000720c */ /* 0x000fe40003f26270 */
[----:B------:R-:W-:Y:S02]  /*0650*/  IADD3 R12, P4, P5, R5, R12, R5 ;  /* 0x0000000c050c7210 */ /* 0x000fe40007d9e005 */
[----:B------:R-:W-:-:S04]  /*0660*/  IADD3.X R15, R4, R15, R4, P2, P3 ;  /* 0x0000000f040f7210 */ /* 0x000fc800017e6404 */
[----:B------:R-:W-:-:S05]  /*0670*/  IADD3.X R15, R4, R15, R4, P4, P5 ;  /* 0x0000000f040f7210 */ /* 0x000fca00027ea404 */
[----:B------:R-:W-:Y:S05]  /*0680*/  @!P1 BRA `(.L_x_43) ;  /* 0xfffffffc00e49947 */ /* 0x000fea000383ffff */
.L_x_42:
[----:B------:R-:W-:-:S05]  /*0690*/  IMAD.IADD R2, R7, 0x1, -R0 ;  /* 0x0000000107027824 */ /* 0x000fca00078e0a00 */
[----:B------:R-:W-:-:S13]  /*06a0*/  ISETP.GT.AND P1, PT, R2, 0x40, PT ;  /* 0x000000400200780c */ /* 0x000fda0003f24270 */
[----:B------:R-:W-:Y:S01]  /*06b0*/  @P1 VIADD R0, R0, 0x80 ;  /* 0x0000008000001836 */ /* 0x000fe20000000000 */
[----:B------:R-:W-:Y:S02]  /*06c0*/  @P1 PLOP3.LUT P0, PT, PT, PT, PT, 0x8, 0x0 ;  /* 0x000000000000181c */ /* 0x000fe40003f0e170 */
[----:B------:R-:W-:Y:S02]  /*06d0*/  @P1 IADD3 R12, P2, P3, R5, R12, R5 ;  /* 0x0000000c050c1210 */ /* 0x000fe40007b5e005 */
[----:B------:R-:W-:Y:S02]  /*06e0*/  ISETP.LT.OR P0, PT, R0, R7, P0 ;  /* 0x000000070000720c */ /* 0x000fe40000701670 */
[----:B------:R-:W-:-:S11]  /*06f0*/  @P1 IADD3.X R15, R4, R15, R4, P2, P3 ;  /* 0x0000000f040f1210 */ /* 0x000fd600017e6404 */
[----:B------:R-:W-:Y:S01]  /*0700*/  @P0 IADD3 R12, P4, R5, R12, RZ ;  /* 0x0000000c050c0210 */ /* 0x000fe20007f9e0ff */
[----:B------:R-:W-:-:S04]  /*0710*/  @P0 VIADD R0, R0, 0x40 ;  /* 0x0000004000000836 */ /* 0x000fc80000000000 */
[----:B------:R-:W-:-:S08]  /*0720*/  @P0 IMAD.X R15, R4, 0x1, R15, P4 ;  /* 0x00000001040f0824 */ /* 0x000fd000020e060f */
.L_x_39:
[----:B------:R-:W-:Y:S01]  /*0730*/  ULDC UR6, c[0x0][0x228] ;  /* 0x00008a0000067ab9 */ /* 0x000fe20000000800 */
[----:B------:R-:W-:Y:S01]  /*0740*/  ULDC.64 UR4, c[0x0][0x208] ;  /* 0x0000820000047ab9 */ /* 0x000fe20000000a00 */
[----:B------:R-:W-:Y:S01]  /*0750*/  ISETP.GE.AND P0, PT, R0, UR6, PT ;  /* 0x0000000600007c0c */ /* 0x000fe2000bf06270 */
[----:B------:R-:W-:-:S12]  /*0760*/  ULDC UR7, c[0x0][0x22c] ;  /* 0x00008b0000077ab9 */ /* 0x000fd80000000800 */
[----:B------:R-:W-:Y:S05]  /*0770*/  @P0 BRA `(.L_x_44) ;  /* 0x0000000400c80947 */ /* 0x000fea0003800000 */
.L_x_45:
[----:B0-----:R-:W-:Y:S02]  /*0780*/  IMAD.MOV.U32 R2, RZ, RZ, R12 ;  /* 0x000000ffff027224 */ /* 0x001fe400078e000c */
[----:B------:R-:W-:-:S05]  /*0790*/  IMAD.MOV.U32 R3, RZ, RZ, R15 ;  /* 0x000000ffff037224 */ /* 0x000fca00078e000f */
[----:B------:R-:W2:Y:S01]  /*07a0*/  LDG.E R18, desc[UR4][R2.64] ;  /* 0x0000000402127981 */ /* 0x000ea2000c1e1900 */
[----:B------:R-:W-:-:S05]  /*07b0*/  IMAD.WIDE R10, R13, 0x4, R2 ;  /* 0x000000040d0a7825 */ /* 0x000fca00078e0202 */
[----:B------:R-:W3:Y:S01]  /*07c0*/  LDG.E R15, desc[UR4][R10.64] ;  /* 0x000000040a0f7981 */ /* 0x000ee2000c1e1900 */
[----:B------:R-:W-:-:S04]  /*07d0*/  IMAD.WIDE R8, R13, 0x8, R2 ;  /* 0x000000080d087825 */ /* 0x000fc800078e0202 */
[C-C-:B------:R-:W-:Y:S01]  /*07e0*/  IMAD.WIDE R6, R13.reuse, 0xc, R2.reuse ;  /* 0x0000000c0d067825 */ /* 0x140fe200078e0202 */
[----:B------:R-:W4:Y:S04]  /*07f0*/  LDG.E R14, desc[UR4][R8.64] ;  /* 0x00000004080e7981 */ /* 0x000f28000c1e1900 */
[----:B------:R-:W5:Y:S01]  /*0800*/  LDG.E R17, desc[UR4][R6.64] ;  /* 0x0000000406117981 */ /* 0x000f62000c1e1900 */
[----:B------:R-:W-:-:S05]  /*0810*/  IMAD.WIDE R4, R13, 0x10, R2 ;  /* 0x000000100d047825 */ /* 0x000fca00078e0202 */
[----:B------:R-:W4:Y:S01]  /*0820*/  LDG.E R12, desc[UR4][R4.64] ;  /* 0x00000004040c7981 */ /* 0x000f22000c1e1900 */
[----:B------:R-:W-:-:S05]  /*0830*/  VIADD R0, R0, 0x20 ;  /* 0x0000002000007836 */ /* 0x000fca0000000000 */
[----:B------:R-:W-:Y:S02]  /*0840*/  ISETP.GE.AND P0, PT, R0, UR6, PT ;  /* 0x0000000600007c0c */ /* 0x000fe4000bf06270 */
[C---:B--2---:R-:W-:Y:S02]  /*0850*/  LOP3.LUT R16, R18.reuse, 0x3e0, RZ, 0xc0, !PT ;  /* 0x000003e012107812 */ /* 0x044fe400078ec0ff */
[----:B------:R-:W-:-:S03]  /*0860*/  LOP3.LUT R19, R18, 0x1f, RZ, 0xc0, !PT ;  /* 0x0000001f12137812 */ /* 0x000fc600078ec0ff */
[----:B------:R-:W-:Y:S01]  /*0870*/  IMAD.SHL.U32 R20, R16, 0x800, RZ ;  /* 0x0000080010147824 */ /* 0x000fe200078e00ff */
[----:B---3--:R-:W-:Y:S01]  /*0880*/  SHF.R.U32.HI R22, RZ, 0x3, R15 ;  /* 0x00000003ff167819 */ /* 0x008fe2000001160f */
[C---:B------:R-:W-:Y:S02]  /*0890*/  IMAD.SHL.U32 R16, R15.reuse, 0x4, RZ ;  /* 0x000000040f107824 */ /* 0x040fe400078e00ff */
[C---:B------:R-:W-:Y:S01]  /*08a0*/  IMAD.SHL.U32 R23, R15.reuse, 0x100, RZ ;  /* 0x000001000f177824 */ /* 0x040fe200078e00ff */
[----:B------:R-:W-:Y:S01]  /*08b0*/  LOP3.LUT R19, R20, 0xfffff800, R19, 0xe2, !PT ;  /* 0xfffff80014137812 */ /* 0x000fe200078ee213 */
[----:B------:R-:W-:Y:S01]  /*08c0*/  IMAD.SHL.U32 R20, R15, 0x2000, RZ ;  /* 0x000020000f147824 */ /* 0x000fe200078e00ff */
[----:B------:R-:W-:Y:S02]  /*08d0*/  LOP3.LUT R21, R16, 0x1c, RZ, 0xc0, !PT ;  /* 0x0000001c10157812 */ /* 0x000fe400078ec0ff */
[----:B------:R-:W-:Y:S02]  /*08e0*/  SHF.R.U32.HI R16, RZ, 0x5, R18 ;  /* 0x00000005ff107819 */ /* 0x000fe40000011612 */
[----:B------:R-:W-:Y:S01]  /*08f0*/  LOP3.LUT R20, R20, 0x1f0000, RZ, 0xc0, !PT ;  /* 0x001f000014147812 */ /* 0x000fe200078ec0ff */
[----:B-----5:R-:W-:Y:S01]  /*0900*/  IMAD.SHL.U32 R26, R17, 0x1000, RZ ;  /* 0x00001000111a7824 */ /* 0x020fe200078e00ff */
[----:B------:R-:W-:-:S02]  /*0910*/  LOP3.LUT R22, R22, 0x3e0, RZ, 0xc0, !PT ;  /* 0x000003e016167812 */ /* 0x000fc400078ec0ff */
[----:B------:R-:W-:Y:S02]  /*0920*/  LEA.HI R21, R18, R21, RZ, 0x2 ;  /* 0x0000001512157211 */ /* 0x000fe400078f10ff */
[----:B------:R-:W-:Y:S02]  /*0930*/  LOP3.LUT R19, R19, 0x3e0, R16, 0xf8, !PT ;  /* 0x000003e013137812 */ /* 0x000fe400078ef810 */
[----:B------:R-:W-:Y:S01]  /*0940*/  IADD3 R16, R22, R21, R20 ;  /* 0x0000001516107210 */ /* 0x000fe20007ffe014 */
[----:B------:R-:W-:Y:S01]  /*0950*/  IMAD.SHL.U32 R22, R18, 0x40, RZ ;  /* 0x0000004012167824 */ /* 0x000fe200078e00ff */
[----:B------:R-:W-:Y:S02]  /*0960*/  SHF.R.U32.HI R21, RZ, 0x8, R15 ;  /* 0x00000008ff157819 */ /* 0x000fe4000001160f */
[----:B----4-:R-:W-:Y:S02]  /*0970*/  SHF.L.U32.HI R24, R14, 0x6, R17 ;  /* 0x000000060e187819 */ /* 0x010fe40000010611 */
[----:B------:R-:W-:-:S02]  /*0980*/  LOP3.LUT R23, R23, 0x3e00000, RZ, 0xc0, !PT ;  /* 0x03e0000017177812 */ /* 0x000fc400078ec0ff */
[----:B------:R-:W-:Y:S02]  /*0990*/  LOP3.LUT R21, R21, 0x7c00, RZ, 0xc0, !PT ;  /* 0x00007c0015157812 */ /* 0x000fe400078ec0ff */
[----:B------:R-:W-:Y:S02]  /*09a0*/  LOP3.LUT R24, R24, 0x3e0, RZ, 0xc0, !PT ;  /* 0x000003e018187812 */ /* 0x000fe400078ec0ff */
[----:B------:R-:W-:Y:S01]  /*09b0*/  IADD3 R16, R21, R16, R23 ;  /* 0x0000001015107210 */ /* 0x000fe20007ffe017 */
[C---:B------:R-:W-:Y:S01]  /*09c0*/  IMAD.SHL.U32 R21, R14.reuse, 0x10, RZ ;  /* 0x000000100e157824 */ /* 0x040fe200078e00ff */
[----:B------:R-:W-:Y:S01]  /*09d0*/  SHF.R.U32.HI R20, RZ, 0x1a, R14 ;  /* 0x0000001aff147819 */ /* 0x000fe2000001160e */
[----:B------:R-:W-:Y:S01]  /*09e0*/  IMAD.SHL.U32 R23, R14, 0x8000, RZ ;  /* 0x000080000e177824 */ /* 0x000fe200078e00ff */
[----:B------:R-:W-:Y:S01]  /*09f0*/  LOP3.LUT R19, R19, 0x3e00000, R22, 0xf8, !PT ;  /* 0x03e0000013137812 */ /* 0x000fe200078ef816 */
[----:B------:R-:W-:Y:S01]  /*0a00*/  IMAD.SHL.U32 R25, R24, 0x800, RZ ;  /* 0x0000080018197824 */ /* 0x000fe200078e00ff */
[----:B------:R-:W-:-:S02]  /*0a10*/  LOP3.LUT R20, R20, 0x1f, RZ, 0xc0, !PT ;  /* 0x0000001f14147812 */ /* 0x000fc400078ec0ff */
[----:B------:R-:W-:Y:S02]  /*0a20*/  LOP3.LUT R24, R21, 0x10, RZ, 0xc0, !PT ;  /* 0x0000001015187812 */ /* 0x000fe400078ec0ff */
[----:B------:R-:W-:Y:S01]  /*0a30*/  LOP3.LUT R21, R23, 0x1f0000, RZ, 0xc0, !PT ;  /* 0x001f000017157812 */ /* 0x000fe200078ec0ff */
[----:B------:R-:W-:Y:S01]  /*0a40*/  IMAD.SHL.U32 R23, R17, 0x2, RZ ;  /* 0x0000000211177824 */ /* 0x000fe200078e00ff */
[----:B------:R-:W-:Y:S01]  /*0a50*/  SHF.R.U32.HI R22, RZ, 0xa, R18 ;  /* 0x0000000aff167819 */ /* 0x000fe20000011612 */
[----:B------:R-:W-:Y:S01]  /*0a60*/  IMAD.SHL.U32 R18, R18, 0x2, RZ ;  /* 0x0000000212127824 */ /* 0x000fe200078e00ff */
[----:B------:R-:W-:Y:S02]  /*0a70*/  LOP3.LUT R20, R25, 0xfffff800, R20, 0xe2, !PT ;  /* 0xfffff80019147812 */ /* 0x000fe400078ee214 */
[----:B------:R-:W-:Y:S02]  /*0a80*/  SHF.R.U32.HI R25, RZ, 0x1, R14 ;  /* 0x00000001ff197819 */ /* 0x000fe4000001160e */
[----:B------:R-:W-:Y:S01]  /*0a90*/  LOP3.LUT R19, R19, 0x7c00, R22, 0xf8, !PT ;  /* 0x00007c0013137812 */ /* 0x000fe200078ef816 */
[----:B------:R-:W-:Y:S01]  /*0aa0*/  IMAD.SHL.U32 R22, R14, 0x400, RZ ;  /* 0x000004000e167824 */ /* 0x000fe200078e00ff */
[----:B------:R-:W-:-:S02]  /*0ab0*/  LOP3.LUT R23, R20, 0x3e0, R23, 0xf8, !PT ;  /* 0x000003e014177812 */ /* 0x000fc400078ef817 */
[----:B------:R-:W-:Y:S02]  /*0ac0*/  LOP3.LUT R25, R25, 0x3e0, RZ, 0xc0, !PT ;  /* 0x000003e019197812 */ /* 0x000fe400078ec0ff */
[C---:B------:R-:W-:Y:S01]  /*0ad0*/  LEA.HI R24, R15.reuse, R24, RZ, 0x4 ;  /* 0x000000180f187211 */ /* 0x040fe200078f20ff */
[----:B------:R-:W-:Y:S01]  /*0ae0*/  IMAD.SHL.U32 R15, R15, 0x8, RZ ;  /* 0x000000080f0f7824 */ /* 0x000fe200078e00ff */
[----:B------:R-:W-:Y:S01]  /*0af0*/  SHF.R.U32.HI R20, RZ, 0x6, R14 ;  /* 0x00000006ff147819 */ /* 0x000fe2000001160e */
[----:B------:R-:W-:Y:S01]  /*0b00*/  IMAD.SHL.U32 R14, R14, 0x20, RZ ;  /* 0x000000200e0e7824 */ /* 0x000fe200078e00ff */
[----:B------:R-:W-:Y:S01]  /*0b10*/  IADD3 R21, R25, R24, R21 ;  /* 0x0000001819157210 */ /* 0x000fe20007ffe015 */
[----:B------:R-:W-:Y:S01]  /*0b20*/  IMAD.SHL.U32 R24, R12, 0x10, RZ ;  /* 0x000000100c187824 */ /* 0x000fe200078e00ff */
[----:B------:R-:W-:Y:S01]  /*0b30*/  LOP3.LUT R22, R22, 0x3e00000, RZ, 0xc0, !PT ;  /* 0x03e0000016167812 */ /* 0x000fe200078ec0ff */
[----:B------:R-:W-:Y:S01]  /*0b40*/  IMAD.SHL.U32 R25, R12, 0x4000, RZ ;  /* 0x000040000c197824 */ /* 0x000fe200078e00ff */
[----:B------:R-:W-:-:S02]  /*0b50*/  LOP3.LUT R20, R20, 0x7c00, RZ, 0xc0, !PT ;  /* 0x00007c0014147812 */ /* 0x000fc400078ec0ff */
[----:B------:R-:W-:Y:S02]  /*0b60*/  LOP3.LUT R26, R23, 0x3e00000, R26, 0xf8, !PT ;  /* 0x03e00000171a7812 */ /* 0x000fe400078ef81a */
[----:B------:R-:W-:Y:S02]  /*0b70*/  LOP3.LUT R19, R19, 0x7c000000, R18, 0xf8, !PT ;  /* 0x7c00000013137812 */ /* 0x000fe400078ef812 */
[----:B------:R-:W-:Y:S02]  /*0b80*/  SHF.R.U32.HI R23, RZ, 0x4, R17 ;  /* 0x00000004ff177819 */ /* 0x000fe40000011611 */
[----:B------:R-:W-:Y:S02]  /*0b90*/  IADD3 R18, R20, R21, R22 ;  /* 0x0000001514127210 */ /* 0x000fe40007ffe016 */
[----:B------:R-:W-:Y:S02]  /*0ba0*/  SHF.L.U32.HI R22, R17, 0x8, R12 ;  /* 0x0000000811167819 */ /* 0x000fe4000001060c */
[----:B------:R-:W-:Y:S01]  /*0bb0*/  LOP3.LUT R20, R26, 0x7c00, R23, 0xf8, !PT ;  /* 0x00007c001a147812 */ /* 0x000fe200078ef817 */
[----:B------:R-:W-:Y:S01]  /*0bc0*/  IMAD.SHL.U32 R26, R12, 0x2, RZ ;  /* 0x000000020c1a7824 */ /* 0x000fe200078e00ff */
[----:B------:R-:W-:-:S02]  /*0bd0*/  LOP3.LUT R22, R22, 0x3e0, RZ, 0xc0, !PT ;  /* 0x000003e016167812 */ /* 0x000fc400078ec0ff */
[----:B------:R-:W-:Y:S02]  /*0be0*/  SHF.R.U32.HI R23, RZ, 0x7, R12 ;  /* 0x00000007ff177819 */ /* 0x000fe4000001160c */
[----:B------:R-:W-:Y:S01]  /*0bf0*/  LOP3.LUT R24, R24, 0x80000000, RZ, 0xc0, !PT ;  /* 0x8000000018187812 */ /* 0x000fe200078ec0ff */
[----:B------:R-:W-:Y:S01]  /*0c00*/  IMAD.SHL.U32 R22, R22, 0x800, RZ ;  /* 0x0000080016167824 */ /* 0x000fe200078e00ff */
[----:B------:R-:W-:Y:S01]  /*0c10*/  SHF.R.U32.HI R21, RZ, 0x18, R17 ;  /* 0x00000018ff157819 */ /* 0x000fe20000011611 */
[----:B------:R-:W-:Y:S01]  /*0c20*/  IMAD.SHL.U32 R17, R17, 0x80, RZ ;  /* 0x0000008011117824 */ /* 0x000fe200078e00ff */
[----:B------:R-:W-:Y:S02]  /*0c30*/  LOP3.LUT R24, R24, 0x8000, R23, 0xf8, !PT ;  /* 0x0000800018187812 */ /* 0x000fe400078ef817 */
[----:B------:R-:W-:Y:S02]  /*0c40*/  LOP3.LUT R21, R21, 0x1f, RZ, 0xc0, !PT ;  /* 0x0000001f15157812 */ /* 0x000fe400078ec0ff */
[----:B------:R-:W-:Y:S01]  /*0c50*/  LOP3.LUT R19, R24, R19, RZ, 0xfc, !PT ;  /* 0x0000001318137212 */ /* 0x000fe200078efcff */
[----:B------:R-:W-:Y:S01]  /*0c60*/  IMAD.SHL.U32 R24, R12, 0x4, RZ ;  /* 0x000000040c187824 */ /* 0x000fe200078e00ff */
[----:B------:R-:W-:-:S02]  /*0c70*/  LOP3.LUT R17, R20, 0x7c000000, R17, 0xf8, !PT ;  /* 0x7c00000014117812 */ /* 0x000fc400078ef811 */
[----:B------:R-:W-:Y:S01]  /*0c80*/  LOP3.LUT R20, R22, 0xfffff800, R21, 0xe2, !PT ;  /* 0xfffff80016147812 */ /* 0x000fe200078ee215 */
[----:B------:R-:W-:Y:S01]  /*0c90*/  IMAD.SHL.U32 R21, R12, 0x8, RZ ;  /* 0x000000080c157824 */ /* 0x000fe200078e00ff */
[--C-:B------:R-:W-:Y:S01]  /*0ca0*/  SHF.R.U32.HI R23, RZ, 0x9, R12.reuse ;  /* 0x00000009ff177819 */ /* 0x100fe2000001160c */
[----:B------:R0:W-:Y:S01]  /*0cb0*/  STG.E desc[UR4][R2.64], R19 ;  /* 0x0000001302007986 */ /* 0x0001e2000c101904 */
[----:B------:R-:W-:Y:S02]  /*0cc0*/  LOP3.LUT R24, R24, 0x80000000, RZ, 0xc0, !PT ;  /* 0x8000000018187812 */ /* 0x000fe400078ec0ff */
[----:B------:R-:W-:Y:S02]  /*0cd0*/  LOP3.LUT R20, R20, 0x3e0, R21, 0xf8, !PT ;  /* 0x000003e014147812 */ /* 0x000fe400078ef815 */
[----:B------:R-:W-:Y:S02]  /*0ce0*/  SHF.R.U32.HI R22, RZ, 0x8, R12 ;  /* 0x00000008ff167819 */ /* 0x000fe4000001160c */
[----:B------:R-:W-:-:S02]  /*0cf0*/  LOP3.LUT R21, R21, 0x80000000, RZ, 0xc0, !PT ;  /* 0x8000000015157812 */ /* 0x000fc400078ec0ff */
[----:B------:R-:W-:Y:S02]  /*0d00*/  LOP3.LUT R23, R24, 0x8000, R23, 0xf8, !PT ;  /* 0x0000800018177812 */ /* 0x000fe400078ef817 */
[----:B------:R-:W-:Y:S02]  /*0d10*/  LOP3.LUT R27, R26, 0x80000000, RZ, 0xc0, !PT ;  /* 0x800000001a1b7812 */ /* 0x000fe400078ec0ff */
[----:B------:R-:W-:Y:S02]  /*0d20*/  SHF.R.U32.HI R24, RZ, 0xa, R12 ;  /* 0x0000000aff187819 */ /* 0x000fe4000001160c */
[----:B------:R-:W-:Y:S02]  /*0d30*/  LOP3.LUT R21, R21, 0x8000, R22, 0xf8, !PT ;  /* 0x0000800015157812 */ /* 0x000fe400078ef816 */
[----:B------:R-:W-:Y:S02]  /*0d40*/  LOP3.LUT R25, R20, 0x3e00000, R25, 0xf8, !PT ;  /* 0x03e0000014197812 */ /* 0x000fe400078ef819 */
[----:B------:R-:W-:-:S02]  /*0d50*/  SHF.R.U32.HI R22, RZ, 0x2, R12 ;  /* 0x00000002ff167819 */ /* 0x000fc4000001160c */
[----:B------:R-:W-:Y:S02]  /*0d60*/  LOP3.LUT R20, R27, 0x8000, R24, 0xf8, !PT ;  /* 0x000080001b147812 */ /* 0x000fe400078ef818 */
[----:B------:R-:W-:Y:S02]  /*0d70*/  SHF.R.U32.HI R24, RZ, 0xb, R12 ;  /* 0x0000000bff187819 */ /* 0x000fe4000001160c */
[----:B------:R-:W-:Y:S01]  /*0d80*/  LOP3.LUT R22, R25, 0x7c00, R22, 0xf8, !PT ;  /* 0x00007c0019167812 */ /* 0x000fe200078ef816 */
[----:B------:R-:W-:Y:S01]  /*0d90*/  IMAD.SHL.U32 R25, R12, 0x200, RZ ;  /* 0x000002000c197824 */ /* 0x000fe200078e00ff */
[----:B------:R-:W-:Y:S02]  /*0da0*/  LOP3.LUT R27, R24, 0x8000, RZ, 0xc0, !PT ;  /* 0x00008000181b7812 */ /* 0x000fe400078ec0ff */
[----:B------:R-:W-:Y:S02]  /*0db0*/  LOP3.LUT R15, R15, 0x7c000000, RZ, 0xc0, !PT ;  /* 0x7c0000000f0f7812 */ /* 0x000fe400078ec0ff */
[----:B------:R-:W-:-:S02]  /*0dc0*/  LOP3.LUT R14, R14, 0x7c000000, RZ, 0xc0, !PT ;  /* 0x7c0000000e0e7812 */ /* 0x000fc400078ec0ff */
[----:B------:R-:W-:Y:S02]  /*0dd0*/  LOP3.LUT R27, R27, 0x80000000, R12, 0xf8, !PT ;  /* 0x800000001b1b7812 */ /* 0x000fe400078ef80c */
[----:B------:R-:W-:Y:S02]  /*0de0*/  LOP3.LUT R22, R22, 0x7c000000, R25, 0xf8, !PT ;  /* 0x7c00000016167812 */ /* 0x000fe400078ef819 */
[----:B------:R-:W-:Y:S02]  /*0df0*/  IADD3 R21, R21, R16, R15 ;  /* 0x0000001015157210 */ /* 0x000fe40007ffe00f */
[----:B------:R-:W-:Y:S01]  /*0e00*/  IADD3 R23, R23, R18, R14 ;  /* 0x0000001217177210 */ /* 0x000fe20007ffe00e */
[----:B------:R-:W-:Y:S01]  /*0e10*/  IMAD.WIDE R14, R13, 0x14, R2 ;  /* 0x000000140d0e7825 */ /* 0x000fe200078e0202 */
[----:B------:R-:W-:Y:S01]  /*0e20*/  LOP3.LUT R17, R20, R17, RZ, 0xfc, !PT ;  /* 0x0000001114117212 */ /* 0x000fe200078efcff */
[----:B------:R0:W-:Y:S01]  /*0e30*/  STG.E desc[UR4][R10.64], R21 ;  /* 0x000000150a007986 */ /* 0x0001e2000c101904 */
[----:B------:R-:W-:Y:S01]  /*0e40*/  LOP3.LUT R27, R27, R22, RZ, 0xfc, !PT ;  /* 0x000000161b1b7212 */ /* 0x000fe200078efcff */
[----:B------:R-:W-:-:S02]  /*0e50*/  IMAD.MOV.U32 R12, RZ, RZ, R14 ;  /* 0x000000ffff0c7224 */ /* 0x000fc400078e000e */
[----:B------:R0:W-:Y:S04]  /*0e60*/  STG.E desc[UR4][R8.64], R23 ;  /* 0x0000001708007986 */ /* 0x0001e8000c101904 */
[----:B------:R0:W-:Y:S04]  /*0e70*/  STG.E desc[UR4][R6.64], R17 ;  /* 0x0000001106007986 */ /* 0x0001e8000c101904 */
[----:B------:R0:W-:Y:S01]  /*0e80*/  STG.E desc[UR4][R4.64], R27 ;  /* 0x0000001b04007986 */ /* 0x0001e2000c101904 */
[----:B------:R-:W-:Y:S05]  /*0e90*/  @!P0 BRA `(.L_x_45) ;  /* 0xfffffff800388947 */ /* 0x000fea000383ffff */
.L_x_44:
[----:B------:R-:W-:-:S13]  /*0ea0*/  ISETP.GE.AND P0, PT, R0, UR7, PT ;  /* 0x0000000700007c0c */ /* 0x000fda000bf06270 */
[----:B------:R-:W-:Y:S05]  /*0eb0*/  @P0 BRA `(.L_x_46) ;  /* 0x0000000400f40947 */ /* 0x000fea0003800000 */
[----:B0-----:R-:W-:Y:S02]  /*0ec0*/  LOP3.LUT R3, RZ, R0, RZ, 0x33, !PT ;  /* 0x00000000ff037212 */ /* 0x001fe400078e33ff */
[----:B------:R-:W-:-:S03]  /*0ed0*/  SHF.R.S32.HI R8, RZ, 0x1f, R13 ;  /* 0x0000001fff087819 */ /* 0x000fc6000001140d */
[----:B------:R-:W-:-:S05]  /*0ee0*/  VIADD R3, R3, UR7 ;  /* 0x0000000703037c36 */ /* 0x000fca0008000000 */
[C---:B------:R-:W-:Y:S02]  /*0ef0*/  LEA.HI R2, R3.reuse, 0x1, RZ, 0x1d ;  /* 0x0000000103027811 */ /* 0x040fe400078fe8ff */
[----:B------:R-:W-:Y:S02]  /*0f00*/  ISETP.GE.U32.AND P1, PT, R3, 0x18, PT ;  /* 0x000000180300780c */ /* 0x000fe40003f26070 */
[----:B------:R-:W-:-:S13]  /*0f10*/  LOP3.LUT P0, R2, R2, 0x3, RZ, 0xc0, !PT ;  /* 0x0000000302027812 */ /* 0x000fda000780c0ff */
[----:B------:R-:W-:Y:S05]  /*0f20*/  @!P0 BRA `(.L_x_47) ;  /* 0x00000000006c8947 */ /* 0x000fea0003800000 */
[----:B------:R-:W-:Y:S01]  /*0f30*/  IMAD.MOV.U32 R4, RZ, RZ, R2 ;  /* 0x000000ffff047224 */ /* 0x000fe200078e0002 */
[----:B------:R-:W-:-:S07]  /*0f40*/  SHF.L.U64.HI R11, R13, 0x2, R8 ;  /* 0x000000020d0b7819 */ /* 0x000fce0000010208 */
.L_x_48:
[----:B0-----:R-:W-:Y:S02]  /*0f50*/  IMAD.MOV.U32 R2, RZ, RZ, R12 ;  /* 0x000000ffff027224 */ /* 0x001fe400078e000c */
[----:B------:R-:W-:-:S05]  /*0f60*/  IMAD.MOV.U32 R3, RZ, RZ, R15 ;  /* 0x000000ffff037224 */ /* 0x000fca00078e000f */
[----:B------:R-:W2:Y:S01]  /*0f70*/  LDG.E R5, desc[UR4][R2.64] ;  /* 0x0000000402057981 */ /* 0x000ea2000c1e1900 */
[----:B------:R-:W-:Y:S01]  /*0f80*/  VIADD R4, R4, 0xffffffff ;  /* 0xffffffff04047836 */ /* 0x000fe20000000000 */
[----:B------:R-:W-:Y:S01]  /*0f90*/  LEA R12, P2, R13, R2, 0x2 ;  /* 0x000000020d0c7211 */ /* 0x000fe200078410ff */
[----:B------:R-:W-:-:S03]  /*0fa0*/  VIADD R0, R0, 0x8 ;  /* 0x0000000800007836 */ /* 0x000fc60000000000 */
[----:B------:R-:W-:Y:S01]  /*0fb0*/  ISETP.NE.AND P0, PT, R4, RZ, PT ;  /* 0x000000ff0400720c */ /* 0x000fe20003f05270 */
[----:B------:R-:W-:Y:S01]  /*0fc0*/  IMAD.X R15, R3, 0x1, R11, P2 ;  /* 0x00000001030f7824 */ /* 0x000fe200010e060b */
[C---:B--2---:R-:W-:Y:S02]  /*0fd0*/  LOP3.LUT R7, R5.reuse, 0xf0, RZ, 0xc0, !PT ;  /* 0x000000f005077812 */ /* 0x044fe400078ec0ff */
[----:B------:R-:W-:Y:S02]  /*0fe0*/  LOP3.LUT R6, R5, 0xf, RZ, 0xc0, !PT ;  /* 0x0000000f05067812 */ /* 0x000fe400078ec0ff */
[----:B------:R-:W-:Y:S01]  /*0ff0*/  SHF.R.U32.HI R9, RZ, 0x4, R5 ;  /* 0x00000004ff097819 */ /* 0x000fe20000011605 */
[----:B------:R-:W-:-:S05]  /*1000*/  IMAD.SHL.U32 R7, R7, 0x1000, RZ ;  /* 0x0000100007077824 */ /* 0x000fca00078e00ff */
[----:B------:R-:W-:Y:S01]  /*1010*/  LOP3.LUT R6, R7, 0xfffff000, R6, 0xe2, !PT ;  /* 0xfffff00007067812 */ /* 0x000fe200078ee206 */
[----:B------:R-:W-:-:S03]  /*1020*/  IMAD.SHL.U32 R7, R5, 0x100, RZ ;  /* 0x0000010005077824 */ /* 0x000fc600078e00ff */
[----:B------:R-:W-:Y:S02]  /*1030*/  LOP3.LUT R6, R6, 0xf0, R9, 0xf8, !PT ;  /* 0x000000f006067812 */ /* 0x000fe400078ef809 */
[----:B------:R-:W-:Y:S02]  /*1040*/  SHF.R.U32.HI R9, RZ, 0x8, R5 ;  /* 0x00000008ff097819 */ /* 0x000fe40000011605 */
[----:B------:R-:W-:Y:S01]  /*1050*/  LOP3.LUT R6, R6, 0xf00000, R7, 0xf8, !PT ;  /* 0x00f0000006067812 */ /* 0x000fe200078ef807 */
[----:B------:R-:W-:-:S03]  /*1060*/  IMAD.SHL.U32 R7, R5, 0x10, RZ ;  /* 0x0000001005077824 */ /* 0x000fc600078e00ff */
[----:B------:R-:W-:Y:S02]  /*1070*/  LOP3.LUT R6, R6, 0xf00, R9, 0xf8, !PT ;  /* 0x00000f0006067812 */ /* 0x000fe400078ef809 */
[----:B------:R-:W-:Y:S02]  /*1080*/  SHF.R.U32.HI R9, RZ, 0xc, R5 ;  /* 0x0000000cff097819 */ /* 0x000fe40000011605 */
[----:B------:R-:W-:-:S04]  /*1090*/  LOP3.LUT R6, R6, 0xf000000, R7, 0xf8, !PT ;  /* 0x0f00000006067812 */ /* 0x000fc800078ef807 */
[----:B------:R-:W-:-:S04]  /*10a0*/  LOP3.LUT R6, R6, 0xf000, R9, 0xf8, !PT ;  /* 0x0000f00006067812 */ /* 0x000fc800078ef809 */
[----:B------:R-:W-:-:S05]  /*10b0*/  LOP3.LUT R5, R6, 0xf0000000, R5, 0xf8, !PT ;  /* 0xf000000006057812 */ /* 0x000fca00078ef805 */
[----:B------:R0:W-:Y:S01]  /*10c0*/  STG.E desc[UR4][R2.64], R5 ;  /* 0x0000000502007986 */ /* 0x0001e2000c101904 */
[----:B------:R-:W-:Y:S05]  /*10d0*/  @P0 BRA `(.L_x_48) ;  /* 0xfffffffc009c0947 */ /* 0x000fea000383ffff */
.L_x_47:
[----:B------:R-:W-:Y:S05]  /*10e0*/  @!P1 BRA `(.L_x_46) ;  /* 0x0000000400689947 */ /* 0x000fea0003800000 */
[C-C-:B------:R-:W-:Y:S01]  /*10f0*/  SHF.L.U64.HI R6, R13.reuse, 0x4, R8.reuse ;  /* 0x000000040d067819 */ /* 0x140fe20000010208 */
[C---:B------:R-:W-:Y:S01]  /*1100*/  IMAD.SHL.U32 R9, R13.reuse, 0x4, RZ ;  /* 0x000000040d097824 */ /* 0x040fe200078e00ff */
[----:B------:R-:W-:-:S07]  /*1110*/  SHF.L.U64.HI R7, R13, 0x2, R8 ;  /* 0x000000020d077819 */ /* 0x000fce0000010208 */
.L_x_49:
[----:B0-----:R-:W-:Y:S02]  /*1120*/  IMAD.MOV.U32 R2, RZ, RZ, R12 ;  /* 0x000000ffff027224 */ /* 0x001fe400078e000c */
[----:B-1----:R-:W-:-:S05]  /*1130*/  IMAD.MOV.U32 R3, RZ, RZ, R15 ;  /* 0x000000ffff037224 */ /* 0x002fca00078e000f */
[----:B------:R-:W2:Y:S02]  /*1140*/  LDG.E R8, desc[UR4][R2.64] ;  /* 0x0000000402087981 */ /* 0x000ea4000c1e1900 */
[C---:B--2---:R-:W-:Y:S02]  /*1150*/  LOP3.LUT R5, R8.reuse, 0xf0, RZ, 0xc0, !PT ;  /* 0x000000f008057812 */ /* 0x044fe400078ec0ff */
[----:B------:R-:W-:Y:S02]  /*1160*/  LOP3.LUT R4, R8, 0xf, RZ, 0xc0, !PT ;  /* 0x0000000f08047812 */ /* 0x000fe400078ec0ff */
[--C-:B------:R-:W-:Y:S01]  /*1170*/  SHF.R.U32.HI R11, RZ, 0x4, R8.reuse ;  /* 0x00000004ff0b7819 */ /* 0x100fe20000011608 */
[----:B------:R-:W-:Y:S01]  /*1180*/  IMAD.SHL.U32 R5, R5, 0x1000, RZ ;  /* 0x0000100005057824 */ /* 0x000fe200078e00ff */
[----:B------:R-:W-:-:S04]  /*1190*/  SHF.R.U32.HI R10, RZ, 0xc, R8 ;  /* 0x0000000cff0a7819 */ /* 0x000fc80000011608 */
[----:B------:R-:W-:Y:S01]  /*11a0*/  LOP3.LUT R4, R5, 0xfffff000, R4, 0xe2, !PT ;  /* 0xfffff00005047812 */ /* 0x000fe200078ee204 */
[----:B------:R-:W-:-:S03]  /*11b0*/  IMAD.SHL.U32 R5, R8, 0x100, RZ ;  /* 0x0000010008057824 */ /* 0x000fc600078e00ff */
[----:B------:R-:W-:Y:S02]  /*11c0*/  LOP3.LUT R4, R4, 0xf0, R11, 0xf8, !PT ;  /* 0x000000f004047812 */ /* 0x000fe400078ef80b */
[----:B------:R-:W-:Y:S02]  /*11d0*/  SHF.R.U32.HI R11, RZ, 0x8, R8 ;  /* 0x00000008ff0b7819 */ /* 0x000fe40000011608 */
[----:B------:R-:W-:Y:S01]  /*11e0*/  LOP3.LUT R4, R4, 0xf00000, R5, 0xf8, !PT ;  /* 0x00f0000004047812 */ /* 0x000fe200078ef805 */
[----:B------:R-:W-:-:S03]  /*11f0*/  IMAD.SHL.U32 R5, R8, 0x10, RZ ;  /* 0x0000001008057824 */ /* 0x000fc600078e00ff */
[----:B------:R-:W-:-:S04]  /*1200*/  LOP3.LUT R4, R4, 0xf00, R11, 0xf8, !PT ;  /* 0x00000f0004047812 */ /* 0x000fc800078ef80b */
[----:B------:R-:W-:Y:S02]  /*1210*/  LOP3.LUT R5, R4, 0xf000000, R5, 0xf8, !PT ;  /* 0x0f00000004057812 */ /* 0x000fe400078ef805 */
[----:B------:R-:W-:Y:S02]  /*1220*/  IADD3 R4, P0, R12, R9, RZ ;  /* 0x000000090c047210 */ /* 0x000fe40007f1e0ff */
[----:B------:R-:W-:-:S03]  /*1230*/  LOP3.LUT R11, R5, 0xf000, R10, 0xf8, !PT ;  /* 0x0000f000050b7812 */ /* 0x000fc600078ef80a */
[----:B------:R-:W-:Y:S01]  /*1240*/  IMAD.X R5, R15, 0x1, R7, P0 ;  /* 0x000000010f057824 */ /* 0x000fe200000e0607 */
[----:B------:R-:W-:-:S05]  /*1250*/  LOP3.LUT R11, R11, 0xf0000000, R8, 0xf8, !PT ;  /* 0xf00000000b0b7812 */ /* 0x000fca00078ef808 */
[----:B------:R0:W-:Y:S04]  /*1260*/  STG.E desc[UR4][R2.64], R11 ;  /* 0x0000000b02007986 */ /* 0x0001e8000c101904 */
[----:B------:R-:W2:Y:S02]  /*1270*/  LDG.E R8, desc[UR4][R4.64] ;  /* 0x0000000404087981 */ /* 0x000ea4000c1e1900 */
[C---:B--2---:R-:W-:Y:S01]  /*1280*/  LOP3.LUT R14, R8.reuse, 0xf0, RZ, 0xc0, !PT ;  /* 0x000000f0080e7812 */ /* 0x044fe200078ec0ff */
[C---:B0-----:R-:W-:Y:S01]  /*1290*/  IMAD.SHL.U32 R2, R8.reuse, 0x10, RZ ;  /* 0x0000001008027824 */ /* 0x041fe200078e00ff */
[----:B------:R-:W-:Y:S02]  /*12a0*/  LOP3.LUT R10, R8, 0xf, RZ, 0xc0, !PT ;  /* 0x0000000f080a7812 */ /* 0x000fe400078ec0ff */
[----:B------:R-:W-:Y:S01]  /*12b0*/  SHF.R.U32.HI R17, RZ, 0x4, R8 ;  /* 0x00000004ff117819 */ /* 0x000fe20000011608 */
[----:B------:R-:W-:-:S02]  /*12c0*/  IMAD.SHL.U32 R19, R14, 0x1000, RZ ;  /* 0x000010000e137824 */ /* 0x000fc400078e00ff */
[----:B------:R-:W-:-:S03]  /*12d0*/  IMAD.SHL.U32 R14, R8, 0x100, RZ ;  /* 0x00000100080e7824 */ /* 0x000fc600078e00ff */
[----:B------:R-:W-:Y:S02]  /*12e0*/  LOP3.LUT R10, R19, 0xfffff000, R10, 0xe2, !PT ;  /* 0xfffff000130a7812 */ /* 0x000fe400078ee20a */
[--C-:B------:R-:W-:Y:S02]  /*12f0*/  SHF.R.U32.HI R19, RZ, 0x8, R8.reuse ;  /* 0x00000008ff137819 */ /* 0x100fe40000011608 */
[----:B------:R-:W-:Y:S02]  /*1300*/  LOP3.LUT R17, R10, 0xf0, R17, 0xf8, !PT ;  /* 0x000000f00a117812 */ /* 0x000fe400078ef811 */
[----:B------:R-:W-:Y:S02]  /*1310*/  SHF.R.U32.HI R10, RZ, 0xc, R8 ;  /* 0x0000000cff0a7819 */ /* 0x000fe40000011608 */
[----:B------:R-:W-:-:S04]  /*1320*/  LOP3.LUT R14, R17, 0xf00000, R14, 0xf8, !PT ;  /* 0x00f00000110e7812 */ /* 0x000fc800078ef80e */
        /* <DEDUP_REMOVED lines=12> */
[----:B------:R-:W-:-:S05]  /*13f0*/  IMAD.SHL.U32 R11, R11, 0x1000, RZ ;  /* 0x000010000b0b7824 */ /* 0x000fca00078e00ff */
[----:B------:R-:W-:Y:S01]  /*1400*/  LOP3.LUT R10, R11, 0xfffff000, R10, 0xe2, !PT ;  /* 0xfffff0000b0a7812 */ /* 0x000fe200078ee20a */
[----:B------:R-:W-:-:S03]  /*1410*/  IMAD.SHL.U32 R11, R8, 0x100, RZ ;  /* 0x00000100080b7824 */ /* 0x000fc600078e00ff */
[----:B------:R-:W-:Y:S02]  /*1420*/  LOP3.LUT R10, R10, 0xf0, R17, 0xf8, !PT ;  /* 0x000000f00a0a7812 */ /* 0x000fe400078ef811 */
[----:B------:R-:W-:Y:S02]  /*1430*/  SHF.R.U32.HI R17, RZ, 0x8, R8 ;  /* 0x00000008ff117819 */ /* 0x000fe40000011608 */
[----:B------:R-:W-:-:S04]  /*1440*/  LOP3.LUT R10, R10, 0xf00000, R11, 0xf8, !PT ;  /* 0x00f000000a0a7812 */ /* 0x000fc800078ef80b */
[----:B------:R-:W-:Y:S02]  /*1450*/  LOP3.LUT R17, R10, 0xf00, R17, 0xf8, !PT ;  /* 0x00000f000a117812 */ /* 0x000fe400078ef811 */
[----:B------:R-:W-:Y:S02]  /*1460*/  SHF.R.U32.HI R10, RZ, 0xc, R8 ;  /* 0x0000000cff0a7819 */ /* 0x000fe40000011608 */
[----:B------:R-:W-:Y:S02]  /*1470*/  LOP3.LUT R17, R17, 0xf000000, R4, 0xf8, !PT ;  /* 0x0f00000011117812 */ /* 0x000fe400078ef804 */
[----:B------:R-:W-:Y:S02]  /*1480*/  IADD3 R4, P0, R2, R9, RZ ;  /* 0x0000000902047210 */ /* 0x000fe40007f1e0ff */
[----:B------:R-:W-:-:S03]  /*1490*/  LOP3.LUT R17, R17, 0xf000, R10, 0xf8, !PT ;  /* 0x0000f00011117812 */ /* 0x000fc600078ef80a */
[----:B------:R-:W-:Y:S01]  /*14a0*/  IMAD.X R5, R3, 0x1, R7, P0 ;  /* 0x0000000103057824 */ /* 0x000fe200000e0607 */
[----:B------:R-:W-:-:S05]  /*14b0*/  LOP3.LUT R17, R17, 0xf0000000, R8, 0xf8, !PT ;  /* 0xf000000011117812 */ /* 0x000fca00078ef808 */
[----:B------:R0:W-:Y:S04]  /*14c0*/  STG.E desc[UR4][R2.64], R17 ;  /* 0x0000001102007986 */ /* 0x0001e8000c101904 */
[----:B------:R-:W2:Y:S01]  /*14d0*/  LDG.E R8, desc[UR4][R4.64] ;  /* 0x0000000404087981 */ /* 0x000ea2000c1e1900 */
[----:B------:R-:W-:-:S05]  /*14e0*/  VIADD R0, R0, 0x20 ;  /* 0x0000002000007836 */ /* 0x000fca0000000000 */
[----:B------:R-:W-:Y:S02]  /*14f0*/  ISETP.GE.AND P0, PT, R0, UR7, PT ;  /* 0x0000000700007c0c */ /* 0x000fe4000bf06270 */
[C---:B--2---:R-:W-:Y:S01]  /*1500*/  LOP3.LUT R11, R8.reuse, 0xf0, RZ, 0xc0, !PT ;  /* 0x000000f0080b7812 */ /* 0x044fe200078ec0ff */
[C---:B0-----:R-:W-:Y:S01]  /*1510*/  IMAD.SHL.U32 R2, R8.reuse, 0x10, RZ ;  /* 0x0000001008027824 */ /* 0x041fe200078e00ff */
        /* <DEDUP_REMOVED lines=8> */
[----:B------:R-:W-:-:S04]  /*15a0*/  LOP3.LUT R10, R10, 0xf00000, R11, 0xf8, !PT ;  /* 0x00f000000a0a7812 */ /* 0x000fc800078ef80b */
[----:B------:R-:W-:Y:S02]  /*15b0*/  LOP3.LUT R19, R10, 0xf00, R19, 0xf8, !PT ;  /* 0x00000f000a137812 */ /* 0x000fe400078ef813 */
[----:B------:R-:W-:Y:S02]  /*15c0*/  IADD3 R10, P1, R4, R9, RZ ;  /* 0x00000009040a7210 */ /* 0x000fe40007f3e0ff */
[----:B------:R-:W-:-:S03]  /*15d0*/  LOP3.LUT R2, R19, 0xf000000, R2, 0xf8, !PT ;  /* 0x0f00000013027812 */ /* 0x000fc600078ef802 */
[----:B------:R-:W-:Y:S01]  /*15e0*/  IMAD.X R11, R5, 0x1, R7, P1 ;  /* 0x00000001050b7824 */ /* 0x000fe200008e0607 */
[----:B------:R-:W-:Y:S02]  /*15f0*/  LOP3.LUT R3, R2, 0xf000, R3, 0xf8, !PT ;  /* 0x0000f00002037812 */ /* 0x000fe400078ef803 */
[----:B------:R-:W-:Y:S01]  /*1600*/  LEA R2, P2, R13, R12, 0x4 ;  /* 0x0000000c0d027211 */ /* 0x000fe200078420ff */
[----:B------:R-:W-:Y:S01]  /*1610*/  IMAD.MOV.U32 R12, RZ, RZ, R10 ;  /* 0x000000ffff0c7224 */ /* 0x000fe200078e000a */
[----:B------:R-:W-:-:S03]  /*1620*/  LOP3.LUT R3, R3, 0xf0000000, R8, 0xf8, !PT ;  /* 0xf000000003037812 */ /* 0x000fc600078ef808 */
[----:B------:R-:W-:Y:S02]  /*1630*/  IMAD.X R8, R15, 0x1, R6, P2 ;  /* 0x000000010f087824 */ /* 0x000fe400010e0606 */
[----:B------:R1:W-:Y:S01]  /*1640*/  STG.E desc[UR4][R4.64], R3 ;  /* 0x0000000304007986 */ /* 0x0003e2000c101904 */
[----:B------:R-:W-:Y:S01]  /*1650*/  IMAD.MOV.U32 R15, RZ, RZ, R11 ;  /* 0x000000ffff0f7224 */ /* 0x000fe200078e000b */
[----:B------:R-:W-:Y:S06]  /*1660*/  @!P0 BRA `(.L_x_49) ;  /* 0xfffffff800ac8947 */ /* 0x000fec000383ffff */
[----:B------:R-:W-:Y:S02]  /*1670*/  IMAD.MOV.U32 R12, RZ, RZ, R2 ;  /* 0x000000ffff0c7224 */ /* 0x000fe400078e0002 */
[----:B------:R-:W-:-:S07]  /*1680*/  IMAD.MOV.U32 R15, RZ, RZ, R8 ;  /* 0x000000ffff0f7224 */ /* 0x000fce00078e0008 */
.L_x_46:
[----:B------:R-:W-:Y:S01]  /*1690*/  ULDC UR6, c[0x0][0x230] ;  /* 0x00008c0000067ab9 */ /* 0x000fe20000000800 */
[----:B------:R-:W-:Y:S01]  /*16a0*/  ULDC UR7, c[0x0][0x234] ;  /* 0x00008d0000077ab9 */ /* 0x000fe20000000800 */
[----:B------:R-:W-:-:S13]  /*16b0*/  ISETP.GE.AND P0, PT, R0, UR6, PT ;  /* 0x0000000600007c0c */ /* 0x000fda000bf06270 */
[----:B------:R-:W-:Y:S05]  /*16c0*/  @P0 BRA `(.L_x_50) ;  /* 0x0000000400840947 */ /* 0x000fea0003800000 */
.L_x_51:
[----:B0-2---:R-:W-:Y:S02]  /*16d0*/  IMAD.MOV.U32 R2, RZ, RZ, R12 ;  /* 0x000000ffff027224 */ /* 0x005fe400078e000c */
[----:B-1----:R-:W-:-:S05]  /*16e0*/  IMAD.MOV.U32 R3, RZ, RZ, R15 ;  /* 0x000000ffff037224 */ /* 0x002fca00078e000f */
[----:B------:R-:W2:Y:S01]  /*16f0*/  LDG.E R10, desc[UR4][R2.64] ;  /* 0x00000004020a7981 */ /* 0x000ea2000c1e1900 */
[----:B------:R-:W-:-:S04]  /*1700*/  IMAD.WIDE R6, R13, 0x4, R2 ;  /* 0x000000040d067825 */ /* 0x000fc800078e0202 */
[----:B------:R-:W-:Y:S01]  /*1710*/  IMAD.WIDE R4, R13, 0x8, R2 ;  /* 0x000000080d047825 */ /* 0x000fe200078e0202 */
[----:B------:R-:W3:Y:S04]  /*1720*/  LDG.E R9, desc[UR4][R6.64] ;  /* 0x0000000406097981 */ /* 0x000ee8000c1e1900 */
[----:B------:R-:W4:Y:S01]  /*1730*/  LDG.E R8, desc[UR4][R4.64] ;  /* 0x0000000404087981 */ /* 0x000f22000c1e1900 */
[----:B------:R-:W-:-:S05]  /*1740*/  VIADD R0, R0, 0x20 ;  /* 0x0000002000007836 */ /* 0x000fca0000000000 */
[----:B------:R-:W-:Y:S02]  /*1750*/  ISETP.GE.AND P0, PT, R0, UR6, PT ;  /* 0x0000000600007c0c */ /* 0x000fe4000bf06270 */
[C---:B--2---:R-:W-:Y:S01]  /*1760*/  LOP3.LUT R12, R10.reuse, 0x38, RZ, 0xc0, !PT ;  /* 0x000000380a0c7812 */ /* 0x044fe200078ec0ff */
[C---:B------:R-:W-:Y:S01]  /*1770*/  IMAD.SHL.U32 R14, R10.reuse, 0x10, RZ ;  /* 0x000000100a0e7824 */ /* 0x040fe200078e00ff */
[----:B------:R-:W-:-:S03]  /*1780*/  LOP3.LUT R11, R10, 0x7, RZ, 0xc0, !PT ;  /* 0x000000070a0b7812 */ /* 0x000fc600078ec0ff */
[----:B------:R-:W-:Y:S01]  /*1790*/  IMAD.SHL.U32 R12, R12, 0x2000, RZ ;  /* 0x000020000c0c7824 */ /* 0x000fe200078e00ff */
[----:B---3--:R-:W-:Y:S01]  /*17a0*/  SHF.R.U32.HI R17, RZ, 0x1, R9 ;  /* 0x00000001ff117819 */ /* 0x008fe20000011609 */
[----:B------:R-:W-:-:S03]  /*17b0*/  IMAD.SHL.U32 R16, R9, 0x8000, RZ ;  /* 0x0000800009107824 */ /* 0x000fc600078e00ff */
[----:B------:R-:W-:Y:S02]  /*17c0*/  LOP3.LUT R11, R12, 0xffffe000, R11, 0xe2, !PT ;  /* 0xffffe0000c0b7812 */ /* 0x000fe400078ee20b */
[----:B------:R-:W-:Y:S02]  /*17d0*/  SHF.R.U32.HI R12, RZ, 0x3, R10 ;  /* 0x00000003ff0c7819 */ /* 0x000fe4000001160a */
[----:B----4-:R-:W-:Y:S02]  /*17e0*/  SHF.L.U32.HI R18, R9, 0x4, R8 ;  /* 0x0000000409127819 */ /* 0x010fe40000010608 */
[----:B------:R-:W-:Y:S01]  /*17f0*/  LOP3.LUT R11, R11, 0x38, R12, 0xf8, !PT ;  /* 0x000000380b0b7812 */ /* 0x000fe200078ef80c */
[----:B------:R-:W-:Y:S01]  /*1800*/  IMAD.SHL.U32 R12, R10, 0x400, RZ ;  /* 0x000004000a0c7824 */ /* 0x000fe200078e00ff */
[----:B------:R-:W-:Y:S02]  /*1810*/  LOP3.LUT R18, R18, 0x38, RZ, 0xc0, !PT ;  /* 0x0000003812127812 */ /* 0x000fe400078ec0ff */
[----:B------:R-:W-:-:S02]  /*1820*/  LOP3.LUT R16, R16, 0x70000, RZ, 0xc0, !PT ;  /* 0x0007000010107812 */ /* 0x000fc400078ec0ff */
[----:B------:R-:W-:Y:S01]  /*1830*/  LOP3.LUT R11, R11, 0x380000, R12, 0xf8, !PT ;  /* 0x003800000b0b7812 */ /* 0x000fe200078ef80c */
[----:B------:R-:W-:Y:S01]  /*1840*/  IMAD.SHL.U32 R19, R18, 0x2000, RZ ;  /* 0x0000200012137824 */ /* 0x000fe200078e00ff */
[----:B------:R-:W-:Y:S02]  /*1850*/  SHF.R.U32.HI R12, RZ, 0x6, R10 ;  /* 0x00000006ff0c7819 */ /* 0x000fe4000001160a */
[----:B------:R-:W-:Y:S02]  /*1860*/  LOP3.LUT R17, R17, 0x38, RZ, 0xc0, !PT ;  /* 0x0000003811117812 */ /* 0x000fe400078ec0ff */
[----:B------:R-:W-:Y:S01]  /*1870*/  LOP3.LUT R11, R11, 0x1c0, R12, 0xf8, !PT ;  /* 0x000001c00b0b7812 */ /* 0x000fe200078ef80c */
[----:B------:R-:W-:-:S05]  /*1880*/  IMAD.SHL.U32 R12, R10, 0x80, RZ ;  /* 0x000000800a0c7824 */ /* 0x000fca00078e00ff */
[----:B------:R-:W-:Y:S02]  /*1890*/  LOP3.LUT R11, R11, 0x1c00000, R12, 0xf8, !PT ;  /* 0x01c000000b0b7812 */ /* 0x000fe400078ef80c */
[----:B------:R-:W-:-:S04]  /*18a0*/  SHF.R.U32.HI R12, RZ, 0x9, R10 ;  /* 0x00000009ff0c7819 */ /* 0x000fc8000001160a */
[----:B------:R-:W-:Y:S01]  /*18b0*/  LOP3.LUT R11, R11, 0xe00, R12, 0xf8, !PT ;  /* 0x00000e000b0b7812 */ /* 0x000fe200078ef80c */
[----:B------:R-:W-:-:S03]  /*18c0*/  IMAD.SHL.U32 R12, R9, 0x4, RZ ;  /* 0x00000004090c7824 */ /* 0x000fc600078e00ff */
[----:B------:R-:W-:Y:S02]  /*18d0*/  LOP3.LUT R14, R11, 0xe000000, R14, 0xf8, !PT ;  /* 0x0e0000000b0e7812 */ /* 0x000fe400078ef80e */
[----:B------:R-:W-:Y:S02]  /*18e0*/  LOP3.LUT R15, R12, 0x4, RZ, 0xc0, !PT ;  /* 0x000000040c0f7812 */ /* 0x000fe400078ec0ff */
[----:B------:R-:W-:Y:S02]  /*18f0*/  SHF.R.U32.HI R11, RZ, 0x1c, R9 ;  /* 0x0000001cff0b7819 */ /* 0x000fe40000011609 */
[C---:B------:R-:W-:Y:S02]  /*1900*/  LEA.HI R15, R10.reuse, R15, RZ, 0x2 ;  /* 0x0000000f0a0f7211 */ /* 0x040fe400078f10ff */
[----:B------:R-:W-:Y:S02]  /*1910*/  LOP3.LUT R12, R11, 0x7, RZ, 0xc0, !PT ;  /* 0x000000070b0c7812 */ /* 0x000fe400078ec0ff */
[----:B------:R-:W-:Y:S01]  /*1920*/  IADD3 R15, R17, R15, R16 ;  /* 0x0000000f110f7210 */ /* 0x000fe20007ffe010 */
[----:B------:R-:W-:Y:S01]  /*1930*/  IMAD.SHL.U32 R16, R9, 0x1000, RZ ;  /* 0x0000100009107824 */ /* 0x000fe200078e00ff */
[----:B------:R-:W-:Y:S01]  /*1940*/  LOP3.LUT R17, R19, 0xffffe000, R12, 0xe2, !PT ;  /* 0xffffe00013117812 */ /* 0x000fe200078ee20c */
[----:B------:R-:W-:Y:S01]  /*1950*/  IMAD.SHL.U32 R12, R10, 0x2, RZ ;  /* 0x000000020a0c7824 */ /* 0x000fe200078e00ff */
[----:B------:R-:W-:Y:S01]  /*1960*/  SHF.R.U32.HI R11, RZ, 0xc, R10 ;  /* 0x0000000cff0b7819 */ /* 0x000fe2000001160a */
[----:B------:R-:W-:Y:S01]  /*1970*/  IMAD.SHL.U32 R10, R8, 0x2, RZ ;  /* 0x00000002080a7824 */ /* 0x000fe200078e00ff */
[----:B------:R-:W-:Y:S01]  /*1980*/  LOP3.LUT R16, R16, 0x380000, RZ, 0xc0, !PT ;  /* 0x0038000010107812 */ /* 0x000fe200078ec0ff */
[----:B------:R-:W-:Y:S01]  /*1990*/  IMAD.SHL.U32 R19, R8, 0x4000, RZ ;  /* 0x0000400008137824 */ /* 0x000fe200078e00ff */
[----:B------:R-:W-:-:S02]  /*19a0*/  LOP3.LUT R11, R14, 0x7000, R11, 0xf8, !PT ;  /* 0x000070000e0b7812 */ /* 0x000fc400078ef80b */
[----:B------:R-:W-:Y:S02]  /*19b0*/  SHF.R.U32.HI R14, RZ, 0x4, R9 ;  /* 0x00000004ff0e7819 */ /* 0x000fe40000011609 */
[----:B------:R-:W-:Y:S02]  /*19c0*/  LOP3.LUT R18, R17, 0x38, R10, 0xf8, !PT ;  /* 0x0000003811127812 */ /* 0x000fe400078ef80a */
[----:B------:R-:W-:Y:S02]  /*19d0*/  LOP3.LUT R17, R14, 0x1c0, RZ, 0xc0, !PT ;  /* 0x000001c00e117812 */ /* 0x000fe400078ec0ff */
[----:B------:R-:W-:Y:S02]  /*19e0*/  LOP3.LUT R11, R11, 0x70000000, R12, 0xf8, !PT ;  /* 0x700000000b0b7812 */ /* 0x000fe400078ef80c */
[----:B------:R-:W-:Y:S01]  /*19f0*/  LOP3.LUT R19, R18, 0x380000, R19, 0xf8, !PT ;  /* 0x0038000012137812 */ /* 0x000fe200078ef813 */
[----:B------:R-:W-:Y:S01]  /*1a00*/  IMAD.SHL.U32 R18, R8, 0x800, RZ ;  /* 0x0000080008127824 */ /* 0x000fe200078e00ff */
[----:B------:R-:W-:-:S02]  /*1a10*/  SHF.R.U32.HI R12, RZ, 0x2, R8 ;  /* 0x00000002ff0c7819 */ /* 0x000fc40000011608 */
[----:B------:R-:W-:Y:S02]  /*1a20*/  LOP3.LUT R14, R14, 0x3ffffc0, RZ, 0xc0, !PT ;  /* 0x03ffffc00e0e7812 */ /* 0x000fe400078ec0ff */
[----:B------:R-:W-:Y:S01]  /*1a30*/  IADD3 R15, R17, R15, R16 ;  /* 0x0000000f110f7210 */ /* 0x000fe20007ffe010 */
[----:B------:R-:W-:Y:S01]  /*1a40*/  IMAD.SHL.U32 R16, R9, 0x200, RZ ;  /* 0x0000020009107824 */ /* 0x000fe200078e00ff */
[----:B------:R-:W-:Y:S02]  /*1a50*/  LOP3.LUT R19, R19, 0x1c0, R12, 0xf8, !PT ;  /* 0x000001c013137812 */ /* 0x000fe400078ef80c */
[----:B------:R-:W-:Y:S02]  /*1a60*/  SHF.R.U32.HI R17, RZ, 0x3, R14 ;  /* 0x00000003ff117819 */ /* 0x000fe4000001160e */
[----:B------:R-:W-:Y:S02]  /*1a70*/  LOP3.LUT R12, R12, 0x3ffffc0, RZ, 0xc0, !PT ;  /* 0x03ffffc00c0c7812 */ /* 0x000fe400078ec0ff */
[----:B------:R-:W-:Y:S01]  /*1a80*/  LOP3.LUT R19, R19, 0x1c00000, R18, 0xf8, !PT ;  /* 0x01c0000013137812 */ /* 0x000fe200078ef812 */
[C---:B------:R-:W-:Y:S01]  /*1a90*/  IMAD.SHL.U32 R18, R9.reuse, 0x40, RZ ;  /* 0x0000004009127824 */ /* 0x040fe200078e00ff */
[----:B------:R-:W-:Y:S01]  /*1aa0*/  LOP3.LUT R16, R16, 0x1c00000, RZ, 0xc0, !PT ;  /* 0x01c0000010107812 */ /* 0x000fe200078ec0ff */
[----:B------:R-:W-:Y:S01]  /*1ab0*/  IMAD.SHL.U32 R9, R9, 0x8, RZ ;  /* 0x0000000809097824 */ /* 0x000fe200078e00ff */
[----:B------:R-:W-:-:S02]  /*1ac0*/  LOP3.LUT R17, R17, 0xe00, RZ, 0xc0, !PT ;  /* 0x00000e0011117812 */ /* 0x000fc400078ec0ff */
[----:B------:R-:W-:Y:S02]  /*1ad0*/  SHF.R.U32.HI R20, RZ, 0x3, R12 ;  /* 0x00000003ff147819 */ /* 0x000fe4000001160c */
[----:B------:R-:W-:Y:S02]  /*1ae0*/  SHF.R.U32.HI R14, RZ, 0x6, R14 ;  /* 0x00000006ff0e7819 */ /* 0x000fe4000001160e */
[----:B------:R-:W-:Y:S01]  /*1af0*/  IADD3 R15, R17, R15, R16 ;  /* 0x0000000f110f7210 */ /* 0x000fe20007ffe010 */
[----:B------:R-:W-:Y:S01]  /*1b00*/  IMAD.SHL.U32 R16, R8, 0x100, RZ ;  /* 0x0000010008107824 */ /* 0x000fe200078e00ff */
[----:B------:R-:W-:Y:S02]  /*1b10*/  LOP3.LUT R19, R19, 0xe00, R20, 0xf8, !PT ;  /* 0x00000e0013137812 */ /* 0x000fe400078ef814 */
[----:B------:R-:W-:Y:S02]  /*1b20*/  SHF.R.U32.HI R17, RZ, 0xc, R8 ;  /* 0x0000000cff117819 */ /* 0x000fe40000011608 */
[----:B------:R-:W-:-:S02]  /*1b30*/  LOP3.LUT R20, R10, 0x80000000, RZ, 0xc0, !PT ;  /* 0x800000000a147812 */ /* 0x000fc400078ec0ff */
[----:B------:R-:W-:Y:S02]  /*1b40*/  LOP3.LUT R18, R18, 0xe000000, RZ, 0xc0, !PT ;  /* 0x0e00000012127812 */ /* 0x000fe400078ec0ff */
[----:B------:R-:W-:Y:S02]  /*1b50*/  LOP3.LUT R14, R14, 0x7000, RZ, 0xc0, !PT ;  /* 0x000070000e0e7812 */ /* 0x000fe400078ec0ff */
[----:B------:R-:W-:Y:S01]  /*1b60*/  LOP3.LUT R20, R20, 0x8000, R17, 0xf8, !PT ;  /* 0x0000800014147812 */ /* 0x000fe200078ef811 */
[----:B------:R-:W-:Y:S01]  /*1b70*/  IMAD.SHL.U32 R17, R8, 0x4, RZ ;  /* 0x0000000408117824 */ /* 0x000fe200078e00ff */
[----:B------:R-:W-:Y:S02]  /*1b80*/  IADD3 R10, R14, R15, R18 ;  /* 0x0000000f0e0a7210 */ /* 0x000fe40007ffe012 */
[----:B------:R-:W-:Y:S02]  /*1b90*/  SHF.R.U32.HI R15, RZ, 0x6, R12 ;  /* 0x00000006ff0f7819 */ /* 0x000fe4000001160c */
[----:B------:R-:W-:-:S02]  /*1ba0*/  SHF.R.U32.HI R12, RZ, 0xd, R8 ;  /* 0x0000000dff0c7819 */ /* 0x000fc40000011608 */
[----:B------:R-:W-:Y:S02]  /*1bb0*/  LOP3.LUT R16, R19, 0xe000000, R16, 0xf8, !PT ;  /* 0x0e00000013107812 */ /* 0x000fe400078ef810 */
[----:B------:R-:W-:Y:S02]  /*1bc0*/  LOP3.LUT R19, R17, 0x80000000, RZ, 0xc0, !PT ;  /* 0x8000000011137812 */ /* 0x000fe400078ec0ff */
[----:B------:R-:W-:Y:S02]  /*1bd0*/  SHF.R.U32.HI R14, RZ, 0xb, R8 ;  /* 0x0000000bff0e7819 */ /* 0x000fe40000011608 */
[----:B------:R-:W-:Y:S01]  /*1be0*/  LOP3.LUT R17, R12, 0x8000, RZ, 0xc0, !PT ;  /* 0x000080000c117812 */ /* 0x000fe200078ec0ff */
[----:B------:R-:W-:Y:S01]  /*1bf0*/  IMAD.SHL.U32 R12, R8, 0x20, RZ ;  /* 0x00000020080c7824 */ /* 0x000fe200078e00ff */
[----:B------:R-:W-:Y:S02]  /*1c00*/  LOP3.LUT R15, R16, 0x7000, R15, 0xf8, !PT ;  /* 0x00007000100f7812 */ /* 0x000fe400078ef80f */
[----:B------:R-:W-:-:S02]  /*1c10*/  LOP3.LUT R14, R19, 0x8000, R14, 0xf8, !PT ;  /* 0x00008000130e7812 */ /* 0x000fc400078ef80e */
[----:B------:R-:W-:Y:S02]  /*1c20*/  LOP3.LUT R9, R9, 0x70000000, RZ, 0xc0, !PT ;  /* 0x7000000009097812 */ /* 0x000fe400078ec0ff */
[----:B------:R-:W-:Y:S02]  /*1c30*/  LOP3.LUT R17, R17, 0x80000000, R8, 0xf8, !PT ;  /* 0x8000000011117812 */ /* 0x000fe400078ef808 */
[----:B------:R-:W-:Y:S02]  /*1c40*/  LOP3.LUT R12, R15, 0x70000000, R12, 0xf8, !PT ;  /* 0x700000000f0c7812 */ /* 0x000fe400078ef80c */
[----:B------:R-:W-:Y:S01]  /*1c50*/  LOP3.LUT R11, R14, R11, RZ, 0xfc, !PT ;  /* 0x0000000b0e0b7212 */ /* 0x000fe200078efcff */
[----:B------:R-:W-:Y:S01]  /*1c60*/  IMAD.WIDE R14, R13, 0xc, R2 ;  /* 0x0000000c0d0e7825 */ /* 0x000fe200078e0202 */
[----:B------:R-:W-:Y:S02]  /*1c70*/  IADD3 R9, R20, R10, R9 ;  /* 0x0000000a14097210 */ /* 0x000fe40007ffe009 */
[----:B------:R-:W-:Y:S01]  /*1c80*/  LOP3.LUT R17, R17, R12, RZ, 0xfc, !PT ;  /* 0x0000000c11117212 */ /* 0x000fe200078efcff */
[----:B------:R2:W-:Y:S01]  /*1c90*/  STG.E desc[UR4][R2.64], R11 ;  /* 0x0000000b02007986 */ /* 0x0005e2000c101904 */
[----:B------:R-:W-:-:S03]  /*1ca0*/  IMAD.MOV.U32 R12, RZ, RZ, R14 ;  /* 0x000000ffff0c7224 */ /* 0x000fc600078e000e */
[----:B------:R2:W-:Y:S04]  /*1cb0*/  STG.E desc[UR4][R6.64], R9 ;  /* 0x0000000906007986 */ /* 0x0005e8000c101904 */
[----:B------:R2:W-:Y:S01]  /*1cc0*/  STG.E desc[UR4][R4.64], R17 ;  /* 0x0000001104007986 */ /* 0x0005e2000c101904 */
[----:B------:R-:W-:Y:S05]  /*1cd0*/  @!P0 BRA `(.L_x_51) ;  /* 0xfffffff8007c8947 */ /* 0x000fea000383ffff */
.L_x_50:
[----:B------:R-:W-:-:S13]  /*1ce0*/  ISETP.GE.AND P0, PT, R0, UR7, PT ;  /* 0x0000000700007c0c */ /* 0x000fda000bf06270 */
[----:B------:R-:W-:Y:S05]  /*1cf0*/  @P0 EXIT ;  /* 0x000000000000094d */ /* 0x000fea0003800000 */
[----:B0-2---:R-:W-:Y:S02]  /*1d00*/  LOP3.LUT R2, RZ, R0, RZ, 0x33, !PT ;  /* 0x00000000ff027212 */ /* 0x005fe400078e33ff */
[----:B-1----:R-:W-:-:S03]  /*1d10*/  SHF.R.S32.HI R4, RZ, 0x1f, R13 ;  /* 0x0000001fff047819 */ /* 0x002fc6000001140d */
[----:B------:R-:W-:-:S05]  /*1d20*/  VIADD R2, R2, UR7 ;  /* 0x0000000702027c36 */ /* 0x000fca0008000000 */
[C---:B------:R-:W-:Y:S02]  /*1d30*/  LOP3.LUT P0, RZ, R2.reuse, 0x10, RZ, 0xc0, !PT ;  /* 0x0000001002ff7812 */ /* 0x040fe4000780c0ff */
[----:B------:R-:W-:-:S11]  /*1d40*/  LOP3.LUT P1, RZ, R2, 0xfffffff0, RZ, 0xc0, !PT ;  /* 0xfffffff002ff7812 */ /* 0x000fd6000782c0ff */
[----:B------:R-:W-:Y:S05]  /*1d50*/  @P0 BRA `(.L_x_52) ;  /* 0x0000000000980947 */ /* 0x000fea0003800000 */
[----:B------:R-:W-:Y:S02]  /*1d60*/  IMAD.MOV.U32 R2, RZ, RZ, R12 ;  /* 0x000000ffff027224 */ /* 0x000fe400078e000c */
[----:B------:R-:W-:-:S05]  /*1d70*/  IMAD.MOV.U32 R3, RZ, RZ, R15 ;  /* 0x000000ffff037224 */ /* 0x000fca00078e000f */
[----:B------:R-:W2:Y:S01]  /*1d80*/  LDG.E R5, desc[UR4][R2.64] ;  /* 0x0000000402057981 */ /* 0x000ea2000c1e1900 */
[----:B------:R-:W-:Y:S01]  /*1d90*/  LEA R12, P0, R13, R12, 0x2 ;  /* 0x0000000c0d0c7211 */ /* 0x000fe200078010ff */
[----:B------:R-:W-:-:S03]  /*1da0*/  VIADD R0, R0, 0x10 ;  /* 0x0000001000007836 */ /* 0x000fc60000000000 */
[----:B------:R-:W-:Y:S02]  /*1db0*/  LEA.HI.X R15, R13, R15, R4, 0x2, P0 ;  /* 0x0000000f0d0f7211 */ /* 0x000fe400000f1404 */
        /* <DEDUP_REMOVED lines=31> */
[----:B------:R0:W-:Y:S02]  /*1fb0*/  STG.E desc[UR4][R2.64], R5 ;  /* 0x0000000502007986 */ /* 0x0001e4000c101904 */
.L_x_52:
[----:B------:R-:W-:Y:S05]  /*1fc0*/  @!P1 EXIT ;  /* 0x000000000000994d */ /* 0x000fea0003800000 */
[C---:B0-----:R-:W-:Y:S01]  /*1fd0*/  LEA R2, P0, R13.reuse, R12, 0x2 ;  /* 0x0000000c0d027211 */ /* 0x041fe200078010ff */
[C---:B------:R-:W-:Y:S01]  /*1fe0*/  IMAD.SHL.U32 R5, R13.reuse, 0x8, RZ ;  /* 0x000000080d057824 */ /* 0x040fe200078e00ff */
[C-C-:B------:R-:W-:Y:S02]  /*1ff0*/  SHF.L.U64.HI R3, R13.reuse, 0x3, R4.reuse ;  /* 0x000000030d037819 */ /* 0x140fe40000010204 */
[----:B------:R-:W-:-:S09]  /*2000*/  LEA.HI.X R7, R13, R15, R4, 0x2, P0 ;  /* 0x0000000f0d077211 */ /* 0x000fd200000f1404 */
.L_x_53:
[----:B------:R-:W-:-:S05]  /*2010*/  IMAD.MOV.U32 R13, RZ, RZ, R15 ;  /* 0x000000ffff0d7224 */ /* 0x000fca00078e000f */
[----:B------:R-:W2:Y:S02]  /*2020*/  LDG.E R4, desc[UR4][R12.64] ;  /* 0x000000040c047981 */ /* 0x000ea4000c1e1900 */
[C---:B0-2---:R-:W-:Y:S02]  /*2030*/  LOP3.LUT R8, R4.reuse, 0xc, RZ, 0xc0, !PT ;  /* 0x0000000c04087812 */ /* 0x045fe400078ec0ff */
[----:B------:R-:W-:Y:S02]  /*2040*/  LOP3.LUT R6, R4, 0x3, RZ, 0xc0, !PT ;  /* 0x0000000304067812 */ /* 0x000fe400078ec0ff */
[----:B------:R-:W-:Y:S01]  /*2050*/  SHF.R.U32.HI R9, RZ, 0x2, R4 ;  /* 0x00000002ff097819 */ /* 0x000fe20000011604 */
[----:B------:R-:W-:Y:S02]  /*2060*/  IMAD.SHL.U32 R11, R8, 0x4000, RZ ;  /* 0x00004000080b7824 */ /* 0x000fe400078e00ff */
        /* <DEDUP_REMOVED lines=24> */
[----:B------:R-:W-:-:S03]  /*21f0*/  IMAD.MOV.U32 R8, RZ, RZ, R2 ;  /* 0x000000ffff087224 */ /* 0x000fc600078e0002 */
[----:B------:R-:W-:-:S04]  /*2200*/  LOP3.LUT R6, R11, 0x30000000, R6, 0xf8, !PT ;  /* 0x300000000b067812 */ /* 0x000fc800078ef806 */
[----:B------:R-:W-:-:S04]  /*2210*/  LOP3.LUT R9, R6, 0xc000, R9, 0xf8, !PT ;  /* 0x0000c00006097812 */ /* 0x000fc800078ef809 */
[----:B------:R-:W-:Y:S01]  /*2220*/  LOP3.LUT R11, R9, 0xc0000000, R4, 0xf8, !PT ;  /* 0xc0000000090b7812 */ /* 0x000fe200078ef804 */
[----:B------:R-:W-:-:S04]  /*2230*/  IMAD.MOV.U32 R9, RZ, RZ, R7 ;  /* 0x000000ffff097224 */ /* 0x000fc800078e0007 */
[----:B------:R0:W-:Y:S04]  /*2240*/  STG.E desc[UR4][R12.64], R11 ;  /* 0x0000000b0c007986 */ /* 0x0001e8000c101904 */
[----:B------:R-:W2:Y:S01]  /*2250*/  LDG.E R2, desc[UR4][R8.64] ;  /* 0x0000000408027981 */ /* 0x000ea2000c1e1900 */
[----:B------:R-:W-:-:S05]  /*2260*/  VIADD R0, R0, 0x20 ;  /* 0x0000002000007836 */ /* 0x000fca0000000000 */
[----:B------:R-:W-:Y:S02]  /*2270*/  ISETP.GE.AND P0, PT, R0, UR7, PT ;  /* 0x0000000700007c0c */ /* 0x000fe4000bf06270 */
[----:B0-----:R-:W-:Y:S02]  /*2280*/  IADD3 R12, P2, R12, R5, RZ ;  /* 0x000000050c0c7210 */ /* 0x001fe40007f5e0ff */
[C---:B--2---:R-:W-:Y:S02]  /*2290*/  LOP3.LUT R6, R2.reuse, 0xc, RZ, 0xc0, !PT ;  /* 0x0000000c02067812 */ /* 0x044fe400078ec0ff */
[----:B------:R-:W-:Y:S02]  /*22a0*/  LOP3.LUT R4, R2, 0x3, RZ, 0xc0, !PT ;  /* 0x0000000302047812 */ /* 0x000fe400078ec0ff */
[--C-:B------:R-:W-:Y:S01]  /*22b0*/  SHF.R.U32.HI R7, RZ, 0x2, R2.reuse ;  /* 0x00000002ff077819 */ /* 0x100fe20000011602 */
[----:B------:R-:W-:Y:S01]  /*22c0*/  IMAD.SHL.U32 R15, R6, 0x4000, RZ ;  /* 0x00004000060f7824 */ /* 0x000fe200078e00ff */
[----:B------:R-:W-:Y:S01]  /*22d0*/  SHF.R.U32.HI R11, RZ, 0x8, R2 ;  /* 0x00000008ff0b7819 */ /* 0x000fe20000011602 */
        /* <DEDUP_REMOVED lines=9> */
[----:B------:R-:W-:Y:S01]  /*2370*/  LOP3.LUT R4, R15, 0x300000, R4, 0xf8, !PT ;  /* 0x003000000f047812 */ /* 0x000fe200078ef804 */
[----:B------:R-:W-:-:S03]  /*2380*/  IMAD.X R15, R13, 0x1, R3, P2 ;  /* 0x000000010d0f7824 */ /* 0x000fc600010e0603 */
        /* <DEDUP_REMOVED lines=14> */
[----:B------:R-:W-:-:S04]  /*2470*/  LOP3.LUT R7, R4, 0xc000, R7, 0xf8, !PT ;  /* 0x0000c00004077812 */ /* 0x000fc800078ef807 */
[----:B------:R-:W-:Y:S02]  /*2480*/  LOP3.LUT R11, R7, 0xc0000000, R2, 0xf8, !PT ;  /* 0xc0000000070b7812 */ /* 0x000fe400078ef802 */
[----:B------:R-:W-:-:S03]  /*2490*/  IADD3 R2, P1, R8, R5, RZ ;  /* 0x0000000508027210 */ /* 0x000fc60007f3e0ff */
[----:B------:R0:W-:Y:S02]  /*24a0*/  STG.E desc[UR4][R8.64], R11 ;  /* 0x0000000b08007986 */ /* 0x0001e4000c101904 */
[----:B------:R-:W-:Y:S01]  /*24b0*/  IMAD.X R7, R9, 0x1, R3, P1 ;  /* 0x0000000109077824 */ /* 0x000fe200008e0603 */
[----:B------:R-:W-:Y:S07]  /*24c0*/  @!P0 BRA `(.L_x_53) ;  /* 0xfffffff800d08947 */ /* 0x000fee000383ffff */
[----:B------:R-:W-:Y:S05]  /*24d0*/  EXIT ;  /* 0x000000000000794d */ /* 0x000fea0003800000 */
.L_x_54:
        /* <DEDUP_REMOVED lines=10> */
.L_x_58:


//--------------------- .nv.shared.reserved.0     --------------------------
	.section	.nv.shared.reserved.0,"aw",@nobits
	.weak		__nv_reservedSMEM_offset_0_alias
	.size		__nv_reservedSMEM_offset_0_alias, 0, 0
	.other		__nv_reservedSMEM_offset_0_alias,@"STO_CUDA_RESERVED_SHARED STV_DEFAULT"
__nv_reservedSMEM_offset_0_alias:
	.zero		0


//--------------------- .nv.global                --------------------------
	.section	.nv.global,"aw",@nobits
.nv.global:
	.type		_ZN42_INTERNAL_bf7ff425_11_q_matrix_cu_334ac6264cuda3std3__48in_placeE,@object
	.size		_ZN42_INTERNAL_bf7ff425_11_q_matrix_cu_334ac6264cuda3std3__48in_placeE,(_ZN42_INTERNAL_bf7ff425_11_q_matrix_cu_334ac6264cuda3std6ranges3__45__cpo8distanceE - _ZN42_INTERNAL_bf7ff425_11_q_matrix_cu_334ac6264cuda3std3__48in_placeE)
_ZN42_INTERNAL_bf7ff425_11_q_matrix_cu_334ac6264cuda3std3__48in_placeE:
	.zero		1
	.type		_ZN42_INTERNAL_bf7ff425_11_q_matrix_cu_334ac6264cuda3std6ranges3__45__cpo8distanceE,@object
	.size		_ZN42_INTERNAL_bf7ff425_11_q_matrix_cu_334ac6264cuda3std6ranges3__45__cpo8distanceE,(_ZN42_INTERNAL_bf7ff425_11_q_matrix_cu_334ac6264cuda3std3__45__cpo6cbeginE - _ZN42_INTERNAL_bf7ff425_11_q_matrix_cu_334ac6264cuda3std6ranges3__45__cpo8distanceE)
_ZN42_INTERNAL_bf7ff425_11_q_matrix_cu_334ac6264cuda3std6ranges3__45__cpo8distanceE:
	.zero		1
	.type		_ZN42_INTERNAL_bf7ff425_11_q_matrix_cu_334ac6264cuda3std3__45__cpo6cbeginE,@object
	.size		_ZN42_INTERNAL_bf7ff425_11_q_matrix_cu_334ac6264cuda3std3__45__cpo6cbeginE,(_ZN42_INTERNAL_bf7ff425_11_q_matrix_cu_334ac6264cuda3std6ranges3__45__cpo7advanceE - _ZN42_INTERNAL_bf7ff425_11_q_matrix_cu_334ac6264cuda3std3__45__cpo6cbeginE)
_ZN42_INTERNAL_bf7ff425_11_q_matrix_cu_334ac6264cuda3std3__45__cpo6cbeginE:
	.zero		1
	.type		_ZN42_INTERNAL_bf7ff425_11_q_matrix_cu_334ac6264cuda3std6ranges3__45__cpo7advanceE,@object
	.size		_ZN42_INTERNAL_bf7ff425_11_q_matrix_cu_334ac6264cuda3std6ranges3__45__cpo7advanceE,(_ZN42_INTERNAL_bf7ff425_11_q_matrix_cu_334ac6264cuda3std3__45__cpo7crbeginE - _ZN42_INTERNAL_bf7ff425_11_q_matrix_cu_334ac6264cuda3std6ranges3__45__cpo7advanceE)
_ZN42_INTERNAL_bf7ff425_11_q_matrix_cu_334ac6264cuda3std6ranges3__45__cpo7advanceE:
	.zero		1
	.type		_ZN42_INTERNAL_bf7ff425_11_q_matrix_cu_334ac6264cuda3std3__45__cpo7crbeginE,@object
	.size		_ZN42_INTERNAL_bf7ff425_11_q_matrix_cu_334ac6264cuda3std3__45__cpo7crbeginE,(_ZN42_INTERNAL_bf7ff425_11_q_matrix_cu_334ac6264cuda3std6ranges3__45__cpo4dataE - _ZN42_INTERNAL_bf7ff425_11_q_matrix_cu_334ac6264cuda3std3__45__cpo7crbeginE)
_ZN42_INTERNAL_bf7ff425_11_q_matrix_cu_334ac6264cuda3std3__45__cpo7crbeginE:
	.zero		1
	.type		_ZN42_INTERNAL_bf7ff425_11_q_matrix_cu_334ac6264cuda3std6ranges3__45__cpo4dataE,@object
	.size		_ZN42_INTERNAL_bf7ff425_11_q_matrix_cu_334ac6264cuda3std6ranges3__45__cpo4dataE,(_ZN42_INTERNAL_bf7ff425_11_q_matrix_cu_334ac6264cuda3std6ranges3__45__cpo5beginE - _ZN42_INTERNAL_bf7ff425_11_q_matrix_cu_334ac6264cuda3std6ranges3__45__cpo4dataE)
_ZN42_INTERNAL_bf7ff425_11_q_matrix_cu_334ac6264cuda3std6ranges3__45__cpo4dataE:
	.zero		1
	.type		_ZN42_INTERNAL_bf7ff425_11_q_matrix_cu_334ac6264cuda3std6ranges3__45__cpo5beginE,@object
	.size		_ZN42_INTERNAL_bf7ff425_11_q_matrix_cu_334ac6264cuda3std6ranges3__45__cpo5beginE,(_ZN42_INTERNAL_bf7ff425_11_q_matrix_cu_334ac6264cuda3std3__444_GLOBAL__N__bf7ff425_11_q_matrix_cu_334ac6266ignoreE - _ZN42_INTERNAL_bf7ff425_11_q_matrix_cu_334ac6264cuda3std6ranges3__45__cpo5beginE)
_ZN42_INTERNAL_bf7ff425_11_q_matrix_cu_334ac6264cuda3std6ranges3__45__cpo5beginE:
	.zero		1
	.type		_ZN42_INTERNAL_bf7ff425_11_q_matrix_cu_334ac6264cuda3std3__444_GLOBAL__N__bf7ff425_11_q_matrix_cu_334ac6266ignoreE,@object
	.size		_ZN42_INTERNAL_bf7ff425_11_q_matrix_cu_334ac6264cuda3std3__444_GLOBAL__N__bf7ff425_11_q_matrix_cu_334ac6266ignoreE,(_ZN42_INTERNAL_bf7ff425_11_q_matrix_cu_334ac6264cuda3std6ranges3__45__cpo4sizeE - _ZN42_INTERNAL_bf7ff425_11_q_matrix_cu_334ac6264cuda3std3__444_GLOBAL__N__bf7ff425_11_q_matrix_cu_334ac6266ignoreE)
_ZN42_INTERNAL_bf7ff425_11_q_matrix_cu_334ac6264cuda3std3__444_GLOBAL__N__bf7ff425_11_q_matrix_cu_334ac6266ignoreE:
	.zero		1
	.type		_ZN42_INTERNAL_bf7ff425_11_q_matrix_cu_334ac6264cuda3std6ranges3__45__cpo4sizeE,@object
	.size		_ZN42_INTERNAL_bf7ff425_11_q_matrix_cu_334ac6264cuda3std6ranges3__45__cpo4sizeE,(_ZN42_INTERNAL_bf7ff425_11_q_matrix_cu_334ac6264cuda3std3__45__cpo5beginE - _ZN42_INTERNAL_bf7ff425_11_q_matrix_cu_334ac6264cuda3std6ranges3__45__cpo4sizeE)
_ZN42_INTERNAL_bf7ff425_11_q_matrix_cu_334ac6264cuda3std6ranges3__45__cpo4sizeE:
	.zero		1
	.type		_ZN42_INTERNAL_bf7ff425_11_q_matrix_cu_334ac6264cuda3std3__45__cpo5beginE,@object
	.size		_ZN42_INTERNAL_bf7ff425_11_q_matrix_cu_334ac6264cuda3std3__45__cpo5beginE,(_ZN42_INTERNAL_bf7ff425_11_q_matrix_cu_334ac6264cuda3std6ranges3__45__cpo6cbeginE - _ZN42_INTERNAL_bf7ff425_11_q_matrix_cu_334ac6264cuda3std3__45__cpo5beginE)
_ZN42_INTERNAL_bf7ff425_11_q_matrix_cu_334ac6264cuda3std3__45__cpo5beginE:
	.zero		1
	.type		_ZN42_INTERNAL_bf7ff425_11_q_matrix_cu_334ac6264cuda3std6ranges3__45__cpo6cbeginE,@object
	.size		_ZN42_INTERNAL_bf7ff425_11_q_matrix_cu_334ac6264cuda3std6ranges3__45__cpo6cbeginE,(_ZN42_INTERNAL_bf7ff425_11_q_matrix_cu_334ac6264cuda3std3__45__cpo6rbeginE - _ZN42_INTERNAL_bf7ff425_11_q_matrix_cu_334ac6264cuda3std6ranges3__45__cpo6cbeginE)
_ZN42_INTERNAL_bf7ff425_11_q_matrix_cu_334ac6264cuda3std6ranges3__45__cpo6cbeginE:
	.zero		1
	.type		_ZN42_INTERNAL_bf7ff425_11_q_matrix_cu_334ac6264cuda3std3__45__cpo6rbeginE,@object
	.size		_ZN42_INTERNAL_bf7ff425_11_q_matrix_cu_334ac6264cuda3std3__45__cpo6rbeginE,(_ZN42_INTERNAL_bf7ff425_11_q_matrix_cu_334ac6264cuda3std6ranges3__45__cpo4nextE - _ZN42_INTERNAL_bf7ff425_11_q_matrix_cu_334ac6264cuda3std3__45__cpo6rbeginE)
_ZN42_INTERNAL_bf7ff425_11_q_matrix_cu_334ac6264cuda3std3__45__cpo6rbeginE:
	.zero		1
	.type		_ZN42_INTERNAL_bf7ff425_11_q_matrix_cu_334ac6264cuda3std6ranges3__45__cpo4nextE,@object
	.size		_ZN42_INTERNAL_bf7ff425_11_q_matrix_cu_334ac6264cuda3std6ranges3__45__cpo4nextE,(_ZN42_INTERNAL_bf7ff425_11_q_matrix_cu_334ac6264cuda3std6ranges3__45__cpo4swapE - _ZN42_INTERNAL_bf7ff425_11_q_matrix_cu_334ac6264cuda3std6ranges3__45__cpo4nextE)
_ZN42_INTERNAL_bf7ff425_11_q_matrix_cu_334ac6264cuda3std6ranges3__45__cpo4nextE:
	.zero		1
	.type		_ZN42_INTERNAL_bf7ff425_11_q_matrix_cu_334ac6264cuda3std6ranges3__45__cpo4swapE,@object
	.size		_ZN42_INTERNAL_bf7ff425_11_q_matrix_cu_334ac6264cuda3std6ranges3__45__cpo4swapE,(_ZN42_INTERNAL_bf7ff425_11_q_matrix_cu_334ac6264cuda3std3__420unreachable_sentinelE - _ZN42_INTERNAL_bf7ff425_11_q_matrix_cu_334ac6264cuda3std6ranges3__45__cpo4swapE)
_ZN42_INTERNAL_bf7ff425_11_q_matrix_cu_334ac6264cuda3std6ranges3__45__cpo4swapE:
	.zero		1
	.type		_ZN42_INTERNAL_bf7ff425_11_q_matrix_cu_334ac6264cuda3std3__420unreachable_sentinelE,@object
	.size		_ZN42_INTERNAL_bf7ff425_11_q_matrix_cu_334ac6264cuda3std3__420unreachable_sentinelE,(_ZN42_INTERNAL_bf7ff425_11_q_matrix_cu_334ac6266thrust23THRUST_300001_SM_900_NS6system6detail10sequential3seqE - _ZN42_INTERNAL_bf7ff425_11_q_matrix_cu_334ac6264cuda3std3__420unreachable_sentinelE)
_ZN42_INTERNAL_bf7ff425_11_q_matrix_cu_334ac6264cuda3std3__420unreachable_sentinelE:
	.zero		1
	.type		_ZN42_INTERNAL_bf7ff425_11_q_matrix_cu_334ac6266thrust23THRUST_300001_SM_900_NS6system6detail10sequential3seqE,@object
	.size		_ZN42_INTERNAL_bf7ff425_11_q_matrix_cu_334ac6266thrust23THRUST_300001_SM_900_NS6system6detail10sequential3seqE,(_ZN42_INTERNAL_bf7ff425_11_q_matrix_cu_334ac6264cuda3std3__45__cpo4cendE - _ZN42_INTERNAL_bf7ff425_11_q_matrix_cu_334ac6266thrust23THRUST_300001_SM_900_NS6system6detail10sequential3seqE)
_ZN42_INTERNAL_bf7ff425_11_q_matrix_cu_334ac6266thrust23THRUST_300001_SM_900_NS6system6detail10sequential3seqE:
	.zero		1
	.type		_ZN42_INTERNAL_bf7ff425_11_q_matrix_cu_334ac6264cuda3std3__45__cpo4cendE,@object
	.size		_ZN42_INTERNAL_bf7ff425_11_q_matrix_cu_334ac6264cuda3std3__45__cpo4cendE,(_ZN42_INTERNAL_bf7ff425_11_q_matrix_cu_334ac6264cuda3std6ranges3__45__cpo9iter_swapE - _ZN42_INTERNAL_bf7ff425_11_q_matrix_cu_334ac6264cuda3std3__45__cpo4cendE)
_ZN42_INTERNAL_bf7ff425_11_q_matrix_cu_334ac6264cuda3std3__45__cpo4cendE:
	.zero		1
	.type		_ZN42_INTERNAL_bf7ff425_11_q_matrix_cu_334ac6264cuda3std6ranges3__45__cpo9iter_swapE,@object
	.size		_ZN42_INTERNAL_bf7ff425_11_q_matrix_cu_334ac6264cuda3std6ranges3__45__cpo9iter_swapE,(_ZN42_INTERNAL_bf7ff425_11_q_matrix_cu_334ac6264cuda3std3__45__cpo5crendE - _ZN42_INTERNAL_bf7ff425_11_q_matrix_cu_334ac6264cuda3std6ranges3__45__cpo9iter_swapE)
_ZN42_INTERNAL_bf7ff425_11_q_matrix_cu_334ac6264cuda3std6ranges3__45__cpo9iter_swapE:
	.zero		1
	.type		_ZN42_INTERNAL_bf7ff425_11_q_matrix_cu_334ac6264cuda3std3__45__cpo5crendE,@object
	.size		_ZN42_INTERNAL_bf7ff425_11_q_matrix_cu_334ac6264cuda3std3__45__cpo5crendE,(_ZN42_INTERNAL_bf7ff425_11_q_matrix_cu_334ac6264cuda3std6ranges3__45__cpo5cdataE - _ZN42_INTERNAL_bf7ff425_11_q_matrix_cu_334ac6264cuda3std3__45__cpo5crendE)
_ZN42_INTERNAL_bf7ff425_11_q_matrix_cu_334ac6264cuda3std3__45__cpo5crendE:
	.zero		1
	.type		_ZN42_INTERNAL_bf7ff425_11_q_matrix_cu_334ac6264cuda3std6ranges3__45__cpo5cdataE,@object
	.size		_ZN42_INTERNAL_bf7ff425_11_q_matrix_cu_334ac6264cuda3std6ranges3__45__cpo5cdataE,(_ZN42_INTERNAL_bf7ff425_11_q_matrix_cu_334ac6264cuda3std6ranges3__45__cpo3endE - _ZN42_INTERNAL_bf7ff425_11_q_matrix_cu_334ac6264cuda3std6ranges3__45__cpo5cdataE)
_ZN42_INTERNAL_bf7ff425_11_q_matrix_cu_334ac6264cuda3std6ranges3__45__cpo5cdataE:
	.zero		1
	.type		_ZN42_INTERNAL_bf7ff425_11_q_matrix_cu_334ac6264cuda3std6ranges3__45__cpo3endE,@object
	.size		_ZN42_INTERNAL_bf7ff425_11_q_matrix_cu_334ac6264cuda3std6ranges3__45__cpo3endE,(_ZN42_INTERNAL_bf7ff425_11_q_matrix_cu_334ac6264cuda3std3__419piecewise_constructE - _ZN42_INTERNAL_bf7ff425_11_q_matrix_cu_334ac6264cuda3std6ranges3__45__cpo3endE)
_ZN42_INTERNAL_bf7ff425_11_q_matrix_cu_334ac6264cuda3std6ranges3__45__cpo3endE:
	.zero		1
	.type		_ZN42_INTERNAL_bf7ff425_11_q_matrix_cu_334ac6264cuda3std3__419piecewise_constructE,@object
	.size		_ZN42_INTERNAL_bf7ff425_11_q_matrix_cu_334ac6264cuda3std3__419piecewise_constructE,(_ZN42_INTERNAL_bf7ff425_11_q_matrix_cu_334ac6264cuda3std6ranges3__45__cpo5ssizeE - _ZN42_INTERNAL_bf7ff425_11_q_matrix_cu_334ac6264cuda3std3__419piecewise_constructE)
_ZN42_INTERNAL_bf7ff425_11_q_matrix_cu_334ac6264cuda3std3__419piecewise_constructE:
	.zero		1
	.type		_ZN42_INTERNAL_bf7ff425_11_q_matrix_cu_334ac6264cuda3std6ranges3__45__cpo5ssizeE,@object
	.size		_ZN42_INTERNAL_bf7ff425_11_q_matrix_cu_334ac6264cuda3std6ranges3__45__cpo5ssizeE,(_ZN42_INTERNAL_bf7ff425_11_q_matrix_cu_334ac6264cuda3std3__45__cpo3endE - _ZN42_INTERNAL_bf7ff425_11_q_matrix_cu_334ac6264cuda3std6ranges3__45__cpo5ssizeE)
_ZN42_INTERNAL_bf7ff425_11_q_matrix_cu_334ac6264cuda3std6ranges3__45__cpo5ssizeE:
	.zero		1
	.type		_ZN42_INTERNAL_bf7ff425_11_q_matrix_cu_334ac6264cuda3std3__45__cpo3endE,@object
	.size		_ZN42_INTERNAL_bf7ff425_11_q_matrix_cu_334ac6264cuda3std3__45__cpo3endE,(_ZN42_INTERNAL_bf7ff425_11_q_matrix_cu_334ac6264cuda3std6ranges3__45__cpo4cendE - _ZN42_INTERNAL_bf7ff425_11_q_matrix_cu_334ac6264cuda3std3__45__cpo3endE)
_ZN42_INTERNAL_bf7ff425_11_q_matrix_cu_334ac6264cuda3std3__45__cpo3endE:
	.zero		1
	.type		_ZN42_INTERNAL_bf7ff425_11_q_matrix_cu_334ac6264cuda3std6ranges3__45__cpo4cendE,@object
	.size		_ZN42_INTERNAL_bf7ff425_11_q_matrix_cu_334ac6264cuda3std6ranges3__45__cpo4cendE,(_ZN42_INTERNAL_bf7ff425_11_q_matrix_cu_334ac6264cuda3std3__45__cpo4rendE - _ZN42_INTERNAL_bf7ff425_11_q_matrix_cu_334ac6264cuda3std6ranges3__45__cpo4cendE)
_ZN42_INTERNAL_bf7ff425_11_q_matrix_cu_334ac6264cuda3std6ranges3__45__cpo4cendE:
	.zero		1
	.type		_ZN42_INTERNAL_bf7ff425_11_q_matrix_cu_334ac6264cuda3std3__45__cpo4rendE,@object
	.size		_ZN42_INTERNAL_bf7ff425_11_q_matrix_cu_334ac6264cuda3std3__45__cpo4rendE,(_ZN42_INTERNAL_bf7ff425_11_q_matrix_cu_334ac6264cuda3std6ranges3__45__cpo4prevE - _ZN42_INTERNAL_bf7ff425_11_q_matrix_cu_334ac6264cuda3std3__45__cpo4rendE)
_ZN42_INTERNAL_bf7ff425_11_q_matrix_cu_334ac6264cuda3std3__45__cpo4rendE:
	.zero		1
	.type		_ZN42_INTERNAL_bf7ff425_11_q_matrix_cu_334ac6264cuda3std6ranges3__45__cpo4prevE,@object
	.size		_ZN42_INTERNAL_bf7ff425_11_q_matrix_cu_334ac6264cuda3std6ranges3__45__cpo4prevE,(_ZN42_INTERNAL_bf7ff425_11_q_matrix_cu_334ac6264cuda3std6ranges3__45__cpo9iter_moveE - _ZN42_INTERNAL_bf7ff425_11_q_matrix_cu_334ac6264cuda3std6ranges3__45__cpo4prevE)
_ZN42_INTERNAL_bf7ff425_11_q_matrix_cu_334ac6264cuda3std6ranges3__45__cpo4prevE:
	.zero		1
	.type		_ZN42_INTERNAL_bf7ff425_11_q_matrix_cu_334ac6264cuda3std6ranges3__45__cpo9iter_moveE,@object
	.size		_ZN42_INTERNAL_bf7ff425_11_q_matrix_cu_334ac6264cuda3std6ranges3__45__cpo9iter_moveE,(.L_13 - _ZN42_INTERNAL_bf7ff425_11_q_matrix_cu_334ac6264cuda3std6ranges3__45__cpo9iter_moveE)
_ZN42_INTERNAL_bf7ff425_11_q_matrix_cu_334ac6264cuda3std6ranges3__45__cpo9iter_moveE:
	.zero		1
.L_13:


//--------------------- .nv.shared._Z18reconstruct_kernelPKjPKtS0_PK6__halfS2_iiiPS3_iiiiii --------------------------
	.section	.nv.shared._Z18reconstruct_kernelPKjPKtS0_PK6__halfS2_iiiPS3_iiiiii,"aw",@nobits
	.sectionflags	@""
	.align	2
.nv.shared._Z18reconstruct_kernelPKjPKtS0_PK6__halfS2_iiiPS3_iiiiii:
	.zero		1280


//--------------------- .nv.shared._Z23reconstruct_gptq_kernelPKjPKtS0_PK6__halfiiiiPS3_i --------------------------
	.section	.nv.shared._Z23reconstruct_gptq_kernelPKjPKtS0_PK6__halfiiiiPS3_i,"aw",@nobits
	.sectionflags	@""
	.align	2
.nv.shared._Z23reconstruct_gptq_kernelPKjPKtS0_PK6__halfiiiiPS3_i:
	.zero		1280


//--------------------- .nv.constant0._Z22make_sequential_kernelPKjPjPKtii --------------------------
	.section	.nv.constant0._Z22make_sequential_kernelPKjPjPKtii,"a",@progbits
	.sectionflags	@""
	.align	4
.nv.constant0._Z22make_sequential_kernelPKjPjPKtii:
	.zero		560


//--------------------- .nv.constant0._Z18reconstruct_kernelPKjPKtS0_PK6__halfS2_iiiPS3_iiiiii --------------------------
	.section	.nv.constant0._Z18reconstruct_kernelPKjPKtS0_PK6__halfS2_iiiPS3_iiiiii,"a",@progbits
	.sectionflags	@""
	.align	4
.nv.constant0._Z18reconstruct_kernelPKjPKtS0_PK6__halfS2_iiiPS3_iiiiii:
	.zero		616


//--------------------- .nv.constant0._Z23reconstruct_gptq_kernelPKjPKtS0_PK6__halfiiiiPS3_i --------------------------
	.section	.nv.constant0._Z23reconstruct_gptq_kernelPKjPKtS0_PK6__halfiiiiPS3_i,"a",@progbits
	.sectionflags	@""
	.align	4
.nv.constant0._Z23reconstruct_gptq_kernelPKjPKtS0_PK6__halfiiiiPS3_i:
	.zero		588


//--------------------- .nv.constant0._Z14shuffle_kernelPjiiiiiiii --------------------------
	.section	.nv.constant0._Z14shuffle_kernelPjiiiiiiii,"a",@progbits
	.sectionflags	@""
	.align	4
.nv.constant0._Z14shuffle_kernelPjiiiiiiii:
	.zero		568


//--------------------- SYMBOLS --------------------------

	.type		.nv.reservedSmem.offset0,@object
	.size		.nv.reservedSmem.offset0,0x4
